//
// Generated by NVIDIA NVVM Compiler
//
// Compiler Build ID: CL-36424714
// Cuda compilation tools, release 13.0, V13.0.88
// Based on NVVM 20.0.0
//

.version 9.0
.target sm_100
.address_size 64

	// .globl	_Z20TrimapFromRectKernelPhi8NppiRectii

.visible .entry _Z20TrimapFromRectKernelPhi8NppiRectii(
	.param .u64 .ptr .align 1 _Z20TrimapFromRectKernelPhi8NppiRectii_param_0,
	.param .u32 _Z20TrimapFromRectKernelPhi8NppiRectii_param_1,
	.param .align 4 .b8 _Z20TrimapFromRectKernelPhi8NppiRectii_param_2[16],
	.param .u32 _Z20TrimapFromRectKernelPhi8NppiRectii_param_3,
	.param .u32 _Z20TrimapFromRectKernelPhi8NppiRectii_param_4
)
{
	.reg .pred 	%p<37>;
	.reg .b32 	%r<113>;
	.reg .b64 	%rd<23>;

	ld.param.u32 	%r55, [_Z20TrimapFromRectKernelPhi8NppiRectii_param_2+12];
	ld.param.u32 	%r54, [_Z20TrimapFromRectKernelPhi8NppiRectii_param_2+8];
	ld.param.u32 	%r53, [_Z20TrimapFromRectKernelPhi8NppiRectii_param_2+4];
	ld.param.u32 	%r52, [_Z20TrimapFromRectKernelPhi8NppiRectii_param_2];
	ld.param.u64 	%rd2, [_Z20TrimapFromRectKernelPhi8NppiRectii_param_0];
	ld.param.u32 	%r58, [_Z20TrimapFromRectKernelPhi8NppiRectii_param_1];
	ld.param.u32 	%r56, [_Z20TrimapFromRectKernelPhi8NppiRectii_param_3];
	ld.param.u32 	%r57, [_Z20TrimapFromRectKernelPhi8NppiRectii_param_4];
	cvta.to.global.u64 	%rd1, %rd2;
	shr.s32 	%r59, %r58, 31;
	shr.u32 	%r60, %r59, 30;
	add.s32 	%r61, %r58, %r60;
	shr.s32 	%r2, %r61, 2;
	mov.u32 	%r62, %ctaid.x;
	shl.b32 	%r3, %r62, 5;
	mov.u32 	%r4, %tid.x;
	mov.u32 	%r63, %ctaid.y;
	shl.b32 	%r5, %r63, 5;
	mov.u32 	%r112, %tid.y;
	setp.gt.u32 	%p1, %r112, 31;
	@%p1 bra 	$L__BB0_27;
	add.s32 	%r64, %r3, %r4;
	shl.b32 	%r7, %r64, 2;
	add.s32 	%r8, %r53, %r55;
	sub.s32 	%r65, %r52, %r7;
	max.s32 	%r66, %r65, 0;
	min.s32 	%r67, %r66, 4;
	add.s32 	%r68, %r54, %r52;
	sub.s32 	%r69, %r7, %r68;
	add.s32 	%r70, %r69, 4;
	max.s32 	%r71, %r70, 0;
	min.s32 	%r72, %r71, 4;
	shl.b32 	%r73, %r67, 3;
	mov.b32 	%r74, 16843009;
	shl.b32 	%r75, %r74, %r73;
	shl.b32 	%r76, %r72, 3;
	mov.b32 	%r77, -1;
	shr.u32 	%r78, %r77, %r76;
	and.b32  	%r9, %r78, %r75;
	mov.u32 	%r10, %ntid.y;
	add.s32 	%r79, %r112, %r10;
	max.u32 	%r80, %r79, 32;
	setp.lt.u32 	%p2, %r79, 32;
	selp.u32 	%r81, 1, 0, %p2;
	add.s32 	%r82, %r79, %r81;
	sub.s32 	%r83, %r80, %r82;
	div.u32 	%r84, %r83, %r10;
	add.s32 	%r11, %r84, %r81;
	and.b32  	%r85, %r11, 3;
	setp.eq.s32 	%p3, %r85, 3;
	@%p3 bra 	$L__BB0_8;
	add.s32 	%r86, %r11, 1;
	and.b32  	%r87, %r86, 3;
	add.s32 	%r101, %r112, %r5;
	mad.lo.s32 	%r88, %r2, %r101, %r4;
	add.s32 	%r102, %r88, %r3;
	mul.lo.s32 	%r14, %r10, %r2;
	neg.s32 	%r100, %r87;
	mad.lo.s32 	%r112, %r10, %r87, %r112;
$L__BB0_3:
	.pragma "nounroll";
	setp.ge.s32 	%p4, %r7, %r56;
	setp.ge.s32 	%p5, %r101, %r57;
	or.pred  	%p6, %p4, %p5;
	@%p6 bra 	$L__BB0_7;
	setp.ge.s32 	%p7, %r101, %r53;
	setp.lt.s32 	%p8, %r101, %r8;
	and.pred  	%p9, %p7, %p8;
	@%p9 bra 	$L__BB0_6;
	mul.wide.s32 	%rd3, %r102, 4;
	add.s64 	%rd4, %rd1, %rd3;
	mov.b32 	%r89, 0;
	st.global.u32 	[%rd4], %r89;
	bra.uni 	$L__BB0_7;
$L__BB0_6:
	mul.wide.s32 	%rd5, %r102, 4;
	add.s64 	%rd6, %rd1, %rd5;
	st.global.u32 	[%rd6], %r9;
$L__BB0_7:
	add.s32 	%r102, %r102, %r14;
	add.s32 	%r101, %r101, %r10;
	add.s32 	%r100, %r100, 1;
	setp.ne.s32 	%p10, %r100, 0;
	@%p10 bra 	$L__BB0_3;
$L__BB0_8:
	setp.lt.u32 	%p11, %r11, 3;
	@%p11 bra 	$L__BB0_27;
	shl.b32 	%r24, %r10, 2;
	add.s32 	%r104, %r112, %r5;
	add.s32 	%r111, %r104, %r10;
	mad.lo.s32 	%r90, %r2, %r111, %r4;
	add.s32 	%r110, %r90, %r3;
	mul.lo.s32 	%r91, %r10, %r2;
	shl.b32 	%r27, %r91, 2;
	shl.b32 	%r92, %r10, 1;
	add.s32 	%r109, %r104, %r92;
	mad.lo.s32 	%r93, %r2, %r109, %r4;
	add.s32 	%r108, %r93, %r3;
	mad.lo.s32 	%r107, %r10, 3, %r104;
	mad.lo.s32 	%r94, %r2, %r107, %r4;
	add.s32 	%r106, %r94, %r3;
	mad.lo.s32 	%r95, %r2, %r104, %r4;
	add.s32 	%r105, %r95, %r3;
$L__BB0_10:
	setp.ge.s32 	%p12, %r7, %r56;
	setp.ge.s32 	%p13, %r104, %r57;
	or.pred  	%p14, %p12, %p13;
	@%p14 bra 	$L__BB0_14;
	setp.lt.s32 	%p15, %r104, %r53;
	setp.ge.s32 	%p16, %r104, %r8;
	or.pred  	%p17, %p15, %p16;
	@%p17 bra 	$L__BB0_13;
	mul.wide.s32 	%rd9, %r105, 4;
	add.s64 	%rd10, %rd1, %rd9;
	st.global.u32 	[%rd10], %r9;
	bra.uni 	$L__BB0_14;
$L__BB0_13:
	mul.wide.s32 	%rd7, %r105, 4;
	add.s64 	%rd8, %rd1, %rd7;
	mov.b32 	%r96, 0;
	st.global.u32 	[%rd8], %r96;
$L__BB0_14:
	setp.ge.s32 	%p18, %r7, %r56;
	setp.ge.s32 	%p19, %r111, %r57;
	or.pred  	%p20, %p18, %p19;
	@%p20 bra 	$L__BB0_18;
	setp.ge.s32 	%p21, %r111, %r53;
	setp.lt.s32 	%p22, %r111, %r8;
	and.pred  	%p23, %p21, %p22;
	@%p23 bra 	$L__BB0_17;
	mul.wide.s32 	%rd11, %r110, 4;
	add.s64 	%rd12, %rd1, %rd11;
	mov.b32 	%r97, 0;
	st.global.u32 	[%rd12], %r97;
	bra.uni 	$L__BB0_18;
$L__BB0_17:
	mul.wide.s32 	%rd13, %r110, 4;
	add.s64 	%rd14, %rd1, %rd13;
	st.global.u32 	[%rd14], %r9;
$L__BB0_18:
	setp.ge.s32 	%p24, %r7, %r56;
	setp.ge.s32 	%p25, %r109, %r57;
	or.pred  	%p26, %p24, %p25;
	@%p26 bra 	$L__BB0_22;
	setp.ge.s32 	%p27, %r109, %r53;
	setp.lt.s32 	%p28, %r109, %r8;
	and.pred  	%p29, %p27, %p28;
	@%p29 bra 	$L__BB0_21;
	mul.wide.s32 	%rd15, %r108, 4;
	add.s64 	%rd16, %rd1, %rd15;
	mov.b32 	%r98, 0;
	st.global.u32 	[%rd16], %r98;
	bra.uni 	$L__BB0_22;
$L__BB0_21:
	mul.wide.s32 	%rd17, %r108, 4;
	add.s64 	%rd18, %rd1, %rd17;
	st.global.u32 	[%rd18], %r9;
$L__BB0_22:
	setp.ge.s32 	%p30, %r7, %r56;
	setp.ge.s32 	%p31, %r107, %r57;
	or.pred  	%p32, %p30, %p31;
	@%p32 bra 	$L__BB0_26;
	setp.ge.s32 	%p33, %r107, %r53;
	setp.lt.s32 	%p34, %r107, %r8;
	and.pred  	%p35, %p33, %p34;
	@%p35 bra 	$L__BB0_25;
	mul.wide.s32 	%rd19, %r106, 4;
	add.s64 	%rd20, %rd1, %rd19;
	mov.b32 	%r99, 0;
	st.global.u32 	[%rd20], %r99;
	bra.uni 	$L__BB0_26;
$L__BB0_25:
	mul.wide.s32 	%rd21, %r106, 4;
	add.s64 	%rd22, %rd1, %rd21;
	st.global.u32 	[%rd22], %r9;
$L__BB0_26:
	add.s32 	%r112, %r112, %r24;
	add.s32 	%r111, %r111, %r24;
	add.s32 	%r110, %r110, %r27;
	add.s32 	%r109, %r109, %r24;
	add.s32 	%r108, %r108, %r27;
	add.s32 	%r107, %r107, %r24;
	add.s32 	%r106, %r106, %r27;
	add.s32 	%r105, %r105, %r27;
	add.s32 	%r104, %r104, %r24;
	setp.lt.u32 	%p36, %r112, 32;
	@%p36 bra 	$L__BB0_10;
$L__BB0_27:
	ret;

}
	// .globl	_Z16ApplyMatteKernelILi0EEvP6uchar4iPKS0_iPKhiii
.visible .entry _Z16ApplyMatteKernelILi0EEvP6uchar4iPKS0_iPKhiii(
	.param .u64 .ptr .align 1 _Z16ApplyMatteKernelILi0EEvP6uchar4iPKS0_iPKhiii_param_0,
	.param .u32 _Z16ApplyMatteKernelILi0EEvP6uchar4iPKS0_iPKhiii_param_1,
	.param .u64 .ptr .align 1 _Z16ApplyMatteKernelILi0EEvP6uchar4iPKS0_iPKhiii_param_2,
	.param .u32 _Z16ApplyMatteKernelILi0EEvP6uchar4iPKS0_iPKhiii_param_3,
	.param .u64 .ptr .align 1 _Z16ApplyMatteKernelILi0EEvP6uchar4iPKS0_iPKhiii_param_4,
	.param .u32 _Z16ApplyMatteKernelILi0EEvP6uchar4iPKS0_iPKhiii_param_5,
	.param .u32 _Z16ApplyMatteKernelILi0EEvP6uchar4iPKS0_iPKhiii_param_6,
	.param .u32 _Z16ApplyMatteKernelILi0EEvP6uchar4iPKS0_iPKhiii_param_7
)
{
	.reg .pred 	%p<13>;
	.reg .b32 	%r<31>;
	.reg .b64 	%rd<21>;

	ld.param.u64 	%rd3, [_Z16ApplyMatteKernelILi0EEvP6uchar4iPKS0_iPKhiii_param_0];
	ld.param.u32 	%r7, [_Z16ApplyMatteKernelILi0EEvP6uchar4iPKS0_iPKhiii_param_1];
	ld.param.u64 	%rd4, [_Z16ApplyMatteKernelILi0EEvP6uchar4iPKS0_iPKhiii_param_2];
	ld.param.u32 	%r8, [_Z16ApplyMatteKernelILi0EEvP6uchar4iPKS0_iPKhiii_param_3];
	ld.param.u32 	%r9, [_Z16ApplyMatteKernelILi0EEvP6uchar4iPKS0_iPKhiii_param_6];
	ld.param.u32 	%r11, [_Z16ApplyMatteKernelILi0EEvP6uchar4iPKS0_iPKhiii_param_7];
	cvta.to.global.u64 	%rd1, %rd3;
	cvta.to.global.u64 	%rd2, %rd4;
	mov.u32 	%r12, %ctaid.x;
	shl.b32 	%r13, %r12, 5;
	mov.u32 	%r14, %tid.x;
	add.s32 	%r1, %r13, %r14;
	mov.u32 	%r15, %ctaid.y;
	shl.b32 	%r16, %r15, 5;
	mov.u32 	%r17, %tid.y;
	add.s32 	%r18, %r16, %r17;
	setp.ge.s32 	%p1, %r1, %r9;
	mov.u32 	%r3, %ntid.y;
	setp.ge.s32 	%p2, %r18, %r11;
	or.pred  	%p3, %p1, %p2;
	@%p3 bra 	$L__BB1_2;
	mad.lo.s32 	%r19, %r18, %r8, %r1;
	mul.wide.s32 	%rd5, %r19, 4;
	add.s64 	%rd6, %rd2, %rd5;
	ld.global.u32 	%r20, [%rd6];
	mad.lo.s32 	%r21, %r18, %r7, %r1;
	mul.wide.s32 	%rd7, %r21, 4;
	add.s64 	%rd8, %rd1, %rd7;
	st.global.u32 	[%rd8], %r20;
$L__BB1_2:
	setp.ge.s32 	%p4, %r1, %r9;
	add.s32 	%r4, %r18, %r3;
	setp.ge.s32 	%p5, %r4, %r11;
	or.pred  	%p6, %p4, %p5;
	@%p6 bra 	$L__BB1_4;
	mad.lo.s32 	%r22, %r4, %r8, %r1;
	mul.wide.s32 	%rd9, %r22, 4;
	add.s64 	%rd10, %rd2, %rd9;
	ld.global.u32 	%r23, [%rd10];
	mad.lo.s32 	%r24, %r4, %r7, %r1;
	mul.wide.s32 	%rd11, %r24, 4;
	add.s64 	%rd12, %rd1, %rd11;
	st.global.u32 	[%rd12], %r23;
$L__BB1_4:
	setp.ge.s32 	%p7, %r1, %r9;
	add.s32 	%r5, %r4, %r3;
	setp.ge.s32 	%p8, %r5, %r11;
	or.pred  	%p9, %p7, %p8;
	@%p9 bra 	$L__BB1_6;
	mad.lo.s32 	%r25, %r5, %r8, %r1;
	mul.wide.s32 	%rd13, %r25, 4;
	add.s64 	%rd14, %rd2, %rd13;
	ld.global.u32 	%r26, [%rd14];
	mad.lo.s32 	%r27, %r5, %r7, %r1;
	mul.wide.s32 	%rd15, %r27, 4;
	add.s64 	%rd16, %rd1, %rd15;
	st.global.u32 	[%rd16], %r26;
$L__BB1_6:
	setp.ge.s32 	%p10, %r1, %r9;
	add.s32 	%r6, %r5, %r3;
	setp.ge.s32 	%p11, %r6, %r11;
	or.pred  	%p12, %p10, %p11;
	@%p12 bra 	$L__BB1_8;
	mad.lo.s32 	%r28, %r6, %r8, %r1;
	mul.wide.s32 	%rd17, %r28, 4;
	add.s64 	%rd18, %rd2, %rd17;
	ld.global.u32 	%r29, [%rd18];
	mad.lo.s32 	%r30, %r6, %r7, %r1;
	mul.wide.s32 	%rd19, %r30, 4;
	add.s64 	%rd20, %rd1, %rd19;
	st.global.u32 	[%rd20], %r29;
$L__BB1_8:
	ret;

}
	// .globl	_Z16ApplyMatteKernelILi1EEvP6uchar4iPKS0_iPKhiii
.visible .entry _Z16ApplyMatteKernelILi1EEvP6uchar4iPKS0_iPKhiii(
	.param .u64 .ptr .align 1 _Z16ApplyMatteKernelILi1EEvP6uchar4iPKS0_iPKhiii_param_0,
	.param .u32 _Z16ApplyMatteKernelILi1EEvP6uchar4iPKS0_iPKhiii_param_1,
	.param .u64 .ptr .align 1 _Z16ApplyMatteKernelILi1EEvP6uchar4iPKS0_iPKhiii_param_2,
	.param .u32 _Z16ApplyMatteKernelILi1EEvP6uchar4iPKS0_iPKhiii_param_3,
	.param .u64 .ptr .align 1 _Z16ApplyMatteKernelILi1EEvP6uchar4iPKS0_iPKhiii_param_4,
	.param .u32 _Z16ApplyMatteKernelILi1EEvP6uchar4iPKS0_iPKhiii_param_5,
	.param .u32 _Z16ApplyMatteKernelILi1EEvP6uchar4iPKS0_iPKhiii_param_6,
	.param .u32 _Z16ApplyMatteKernelILi1EEvP6uchar4iPKS0_iPKhiii_param_7
)
{
	.reg .pred 	%p<17>;
	.reg .b16 	%rs<57>;
	.reg .b32 	%r<124>;
	.reg .b32 	%f<29>;
	.reg .b64 	%rd<31>;

	ld.param.u64 	%rd4, [_Z16ApplyMatteKernelILi1EEvP6uchar4iPKS0_iPKhiii_param_0];
	ld.param.u32 	%r11, [_Z16ApplyMatteKernelILi1EEvP6uchar4iPKS0_iPKhiii_param_1];
	ld.param.u64 	%rd5, [_Z16ApplyMatteKernelILi1EEvP6uchar4iPKS0_iPKhiii_param_2];
	ld.param.u32 	%r12, [_Z16ApplyMatteKernelILi1EEvP6uchar4iPKS0_iPKhiii_param_3];
	ld.param.u64 	%rd6, [_Z16ApplyMatteKernelILi1EEvP6uchar4iPKS0_iPKhiii_param_4];
	ld.param.u32 	%r13, [_Z16ApplyMatteKernelILi1EEvP6uchar4iPKS0_iPKhiii_param_5];
	ld.param.u32 	%r14, [_Z16ApplyMatteKernelILi1EEvP6uchar4iPKS0_iPKhiii_param_6];
	ld.param.u32 	%r16, [_Z16ApplyMatteKernelILi1EEvP6uchar4iPKS0_iPKhiii_param_7];
	cvta.to.global.u64 	%rd1, %rd4;
	cvta.to.global.u64 	%rd2, %rd6;
	cvta.to.global.u64 	%rd3, %rd5;
	mov.u32 	%r17, %ctaid.x;
	shl.b32 	%r18, %r17, 5;
	mov.u32 	%r19, %tid.x;
	add.s32 	%r1, %r18, %r19;
	mov.u32 	%r20, %ctaid.y;
	shl.b32 	%r21, %r20, 5;
	mov.u32 	%r22, %tid.y;
	add.s32 	%r23, %r21, %r22;
	setp.ge.s32 	%p1, %r1, %r14;
	mov.u32 	%r3, %ntid.y;
	setp.ge.s32 	%p2, %r23, %r16;
	or.pred  	%p3, %p1, %p2;
	@%p3 bra 	$L__BB2_4;
	mad.lo.s32 	%r24, %r23, %r12, %r1;
	mul.wide.s32 	%rd7, %r24, 4;
	add.s64 	%rd8, %rd3, %rd7;
	ld.global.u32 	%r4, [%rd8];
	bfe.u32 	%r25, %r4, 0, 8;
	cvt.u16.u32 	%rs47, %r25;
	bfe.u32 	%r26, %r4, 8, 8;
	cvt.u16.u32 	%rs46, %r26;
	bfe.u32 	%r27, %r4, 16, 8;
	cvt.u16.u32 	%rs45, %r27;
	mad.lo.s32 	%r28, %r23, %r13, %r1;
	cvt.s64.s32 	%rd9, %r28;
	add.s64 	%rd10, %rd2, %rd9;
	ld.global.u8 	%rs37, [%rd10];
	and.b16  	%rs38, %rs37, 1;
	setp.eq.b16 	%p4, %rs38, 1;
	@%p4 bra 	$L__BB2_3;
	cvt.u32.u16 	%r29, %rs47;
	and.b32  	%r30, %r29, 255;
	cvt.u32.u16 	%r31, %rs46;
	and.b32  	%r32, %r31, 255;
	add.s32 	%r33, %r32, %r30;
	cvt.u32.u16 	%r34, %rs45;
	and.b32  	%r35, %r34, 255;
	add.s32 	%r36, %r33, %r35;
	cvt.rn.f32.u32 	%f1, %r36;
	mul.f32 	%f2, %f1, 0f3EA8F5C3;
	mul.f32 	%f3, %f2, 0f3F19999A;
	cvt.rni.f32.f32 	%f4, %f3;
	cvt.rzi.u32.f32 	%r37, %f4;
	cvt.u16.u32 	%rs47, %r37;
	mul.f32 	%f5, %f2, 0f3E99999A;
	cvt.rni.f32.f32 	%f6, %f5;
	cvt.rzi.u32.f32 	%r38, %f6;
	cvt.u16.u32 	%rs46, %r38;
	cvt.rni.f32.f32 	%f7, %f2;
	cvt.rzi.u32.f32 	%r39, %f7;
	cvt.u16.u32 	%rs45, %r39;
$L__BB2_3:
	mad.lo.s32 	%r40, %r23, %r11, %r1;
	mul.wide.s32 	%rd11, %r40, 4;
	add.s64 	%rd12, %rd1, %rd11;
	cvt.u32.u16 	%r41, %rs45;
	prmt.b32 	%r42, %r41, %r43, 0x3340U;
	cvt.u32.u16 	%r44, %rs46;
	cvt.u32.u16 	%r45, %rs47;
	prmt.b32 	%r46, %r45, %r44, 0x3340U;
	prmt.b32 	%r47, %r46, %r42, 0x5410U;
	prmt.b32 	%r48, %r47, %r4, 0x7210U;
	st.global.u32 	[%rd12], %r48;
$L__BB2_4:
	setp.ge.s32 	%p5, %r1, %r14;
	add.s32 	%r5, %r23, %r3;
	setp.ge.s32 	%p6, %r5, %r16;
	or.pred  	%p7, %p5, %p6;
	@%p7 bra 	$L__BB2_8;
	mad.lo.s32 	%r49, %r5, %r12, %r1;
	mul.wide.s32 	%rd13, %r49, 4;
	add.s64 	%rd14, %rd3, %rd13;
	ld.global.u32 	%r6, [%rd14];
	bfe.u32 	%r50, %r6, 0, 8;
	cvt.u16.u32 	%rs50, %r50;
	bfe.u32 	%r51, %r6, 8, 8;
	cvt.u16.u32 	%rs49, %r51;
	bfe.u32 	%r52, %r6, 16, 8;
	cvt.u16.u32 	%rs48, %r52;
	mad.lo.s32 	%r53, %r5, %r13, %r1;
	cvt.s64.s32 	%rd15, %r53;
	add.s64 	%rd16, %rd2, %rd15;
	ld.global.u8 	%rs39, [%rd16];
	and.b16  	%rs40, %rs39, 1;
	setp.eq.b16 	%p8, %rs40, 1;
	@%p8 bra 	$L__BB2_7;
	cvt.u32.u16 	%r54, %rs50;
	and.b32  	%r55, %r54, 255;
	cvt.u32.u16 	%r56, %rs49;
	and.b32  	%r57, %r56, 255;
	add.s32 	%r58, %r57, %r55;
	cvt.u32.u16 	%r59, %rs48;
	and.b32  	%r60, %r59, 255;
	add.s32 	%r61, %r58, %r60;
	cvt.rn.f32.u32 	%f8, %r61;
	mul.f32 	%f9, %f8, 0f3EA8F5C3;
	mul.f32 	%f10, %f9, 0f3F19999A;
	cvt.rni.f32.f32 	%f11, %f10;
	cvt.rzi.u32.f32 	%r62, %f11;
	cvt.u16.u32 	%rs50, %r62;
	mul.f32 	%f12, %f9, 0f3E99999A;
	cvt.rni.f32.f32 	%f13, %f12;
	cvt.rzi.u32.f32 	%r63, %f13;
	cvt.u16.u32 	%rs49, %r63;
	cvt.rni.f32.f32 	%f14, %f9;
	cvt.rzi.u32.f32 	%r64, %f14;
	cvt.u16.u32 	%rs48, %r64;
$L__BB2_7:
	mad.lo.s32 	%r65, %r5, %r11, %r1;
	mul.wide.s32 	%rd17, %r65, 4;
	add.s64 	%rd18, %rd1, %rd17;
	cvt.u32.u16 	%r66, %rs48;
	prmt.b32 	%r67, %r66, %r68, 0x3340U;
	cvt.u32.u16 	%r69, %rs49;
	cvt.u32.u16 	%r70, %rs50;
	prmt.b32 	%r71, %r70, %r69, 0x3340U;
	prmt.b32 	%r72, %r71, %r67, 0x5410U;
	prmt.b32 	%r73, %r72, %r6, 0x7210U;
	st.global.u32 	[%rd18], %r73;
$L__BB2_8:
	setp.ge.s32 	%p9, %r1, %r14;
	add.s32 	%r7, %r5, %r3;
	setp.ge.s32 	%p10, %r7, %r16;
	or.pred  	%p11, %p9, %p10;
	@%p11 bra 	$L__BB2_12;
	mad.lo.s32 	%r74, %r7, %r12, %r1;
	mul.wide.s32 	%rd19, %r74, 4;
	add.s64 	%rd20, %rd3, %rd19;
	ld.global.u32 	%r8, [%rd20];
	bfe.u32 	%r75, %r8, 0, 8;
	cvt.u16.u32 	%rs53, %r75;
	bfe.u32 	%r76, %r8, 8, 8;
	cvt.u16.u32 	%rs52, %r76;
	bfe.u32 	%r77, %r8, 16, 8;
	cvt.u16.u32 	%rs51, %r77;
	mad.lo.s32 	%r78, %r7, %r13, %r1;
	cvt.s64.s32 	%rd21, %r78;
	add.s64 	%rd22, %rd2, %rd21;
	ld.global.u8 	%rs41, [%rd22];
	and.b16  	%rs42, %rs41, 1;
	setp.eq.b16 	%p12, %rs42, 1;
	@%p12 bra 	$L__BB2_11;
	cvt.u32.u16 	%r79, %rs53;
	and.b32  	%r80, %r79, 255;
	cvt.u32.u16 	%r81, %rs52;
	and.b32  	%r82, %r81, 255;
	add.s32 	%r83, %r82, %r80;
	cvt.u32.u16 	%r84, %rs51;
	and.b32  	%r85, %r84, 255;
	add.s32 	%r86, %r83, %r85;
	cvt.rn.f32.u32 	%f15, %r86;
	mul.f32 	%f16, %f15, 0f3EA8F5C3;
	mul.f32 	%f17, %f16, 0f3F19999A;
	cvt.rni.f32.f32 	%f18, %f17;
	cvt.rzi.u32.f32 	%r87, %f18;
	cvt.u16.u32 	%rs53, %r87;
	mul.f32 	%f19, %f16, 0f3E99999A;
	cvt.rni.f32.f32 	%f20, %f19;
	cvt.rzi.u32.f32 	%r88, %f20;
	cvt.u16.u32 	%rs52, %r88;
	cvt.rni.f32.f32 	%f21, %f16;
	cvt.rzi.u32.f32 	%r89, %f21;
	cvt.u16.u32 	%rs51, %r89;
$L__BB2_11:
	mad.lo.s32 	%r90, %r7, %r11, %r1;
	mul.wide.s32 	%rd23, %r90, 4;
	add.s64 	%rd24, %rd1, %rd23;
	cvt.u32.u16 	%r91, %rs51;
	prmt.b32 	%r92, %r91, %r93, 0x3340U;
	cvt.u32.u16 	%r94, %rs52;
	cvt.u32.u16 	%r95, %rs53;
	prmt.b32 	%r96, %r95, %r94, 0x3340U;
	prmt.b32 	%r97, %r96, %r92, 0x5410U;
	prmt.b32 	%r98, %r97, %r8, 0x7210U;
	st.global.u32 	[%rd24], %r98;
$L__BB2_12:
	setp.ge.s32 	%p13, %r1, %r14;
	add.s32 	%r9, %r7, %r3;
	setp.ge.s32 	%p14, %r9, %r16;
	or.pred  	%p15, %p13, %p14;
	@%p15 bra 	$L__BB2_16;
	mad.lo.s32 	%r99, %r9, %r12, %r1;
	mul.wide.s32 	%rd25, %r99, 4;
	add.s64 	%rd26, %rd3, %rd25;
	ld.global.u32 	%r10, [%rd26];
	bfe.u32 	%r100, %r10, 0, 8;
	cvt.u16.u32 	%rs56, %r100;
	bfe.u32 	%r101, %r10, 8, 8;
	cvt.u16.u32 	%rs55, %r101;
	bfe.u32 	%r102, %r10, 16, 8;
	cvt.u16.u32 	%rs54, %r102;
	mad.lo.s32 	%r103, %r9, %r13, %r1;
	cvt.s64.s32 	%rd27, %r103;
	add.s64 	%rd28, %rd2, %rd27;
	ld.global.u8 	%rs43, [%rd28];
	and.b16  	%rs44, %rs43, 1;
	setp.eq.b16 	%p16, %rs44, 1;
	@%p16 bra 	$L__BB2_15;
	cvt.u32.u16 	%r104, %rs56;
	and.b32  	%r105, %r104, 255;
	cvt.u32.u16 	%r106, %rs55;
	and.b32  	%r107, %r106, 255;
	add.s32 	%r108, %r107, %r105;
	cvt.u32.u16 	%r109, %rs54;
	and.b32  	%r110, %r109, 255;
	add.s32 	%r111, %r108, %r110;
	cvt.rn.f32.u32 	%f22, %r111;
	mul.f32 	%f23, %f22, 0f3EA8F5C3;
	mul.f32 	%f24, %f23, 0f3F19999A;
	cvt.rni.f32.f32 	%f25, %f24;
	cvt.rzi.u32.f32 	%r112, %f25;
	cvt.u16.u32 	%rs56, %r112;
	mul.f32 	%f26, %f23, 0f3E99999A;
	cvt.rni.f32.f32 	%f27, %f26;
	cvt.rzi.u32.f32 	%r113, %f27;
	cvt.u16.u32 	%rs55, %r113;
	cvt.rni.f32.f32 	%f28, %f23;
	cvt.rzi.u32.f32 	%r114, %f28;
	cvt.u16.u32 	%rs54, %r114;
$L__BB2_15:
	mad.lo.s32 	%r115, %r9, %r11, %r1;
	mul.wide.s32 	%rd29, %r115, 4;
	add.s64 	%rd30, %rd1, %rd29;
	cvt.u32.u16 	%r116, %rs54;
	prmt.b32 	%r117, %r116, %r118, 0x3340U;
	cvt.u32.u16 	%r119, %rs55;
	cvt.u32.u16 	%r120, %rs56;
	prmt.b32 	%r121, %r120, %r119, 0x3340U;
	prmt.b32 	%r122, %r121, %r117, 0x5410U;
	prmt.b32 	%r123, %r122, %r10, 0x7210U;
	st.global.u32 	[%rd30], %r123;
$L__BB2_16:
	ret;

}
	// .globl	_Z16ApplyMatteKernelILi2EEvP6uchar4iPKS0_iPKhiii
.visible .entry _Z16ApplyMatteKernelILi2EEvP6uchar4iPKS0_iPKhiii(
	.param .u64 .ptr .align 1 _Z16ApplyMatteKernelILi2EEvP6uchar4iPKS0_iPKhiii_param_0,
	.param .u32 _Z16ApplyMatteKernelILi2EEvP6uchar4iPKS0_iPKhiii_param_1,
	.param .u64 .ptr .align 1 _Z16ApplyMatteKernelILi2EEvP6uchar4iPKS0_iPKhiii_param_2,
	.param .u32 _Z16ApplyMatteKernelILi2EEvP6uchar4iPKS0_iPKhiii_param_3,
	.param .u64 .ptr .align 1 _Z16ApplyMatteKernelILi2EEvP6uchar4iPKS0_iPKhiii_param_4,
	.param .u32 _Z16ApplyMatteKernelILi2EEvP6uchar4iPKS0_iPKhiii_param_5,
	.param .u32 _Z16ApplyMatteKernelILi2EEvP6uchar4iPKS0_iPKhiii_param_6,
	.param .u32 _Z16ApplyMatteKernelILi2EEvP6uchar4iPKS0_iPKhiii_param_7
)
{
	.reg .pred 	%p<13>;
	.reg .b16 	%rs<45>;
	.reg .b32 	%r<80>;
	.reg .b64 	%rd<31>;

	ld.param.u64 	%rd4, [_Z16ApplyMatteKernelILi2EEvP6uchar4iPKS0_iPKhiii_param_0];
	ld.param.u32 	%r7, [_Z16ApplyMatteKernelILi2EEvP6uchar4iPKS0_iPKhiii_param_1];
	ld.param.u64 	%rd5, [_Z16ApplyMatteKernelILi2EEvP6uchar4iPKS0_iPKhiii_param_2];
	ld.param.u32 	%r8, [_Z16ApplyMatteKernelILi2EEvP6uchar4iPKS0_iPKhiii_param_3];
	ld.param.u64 	%rd6, [_Z16ApplyMatteKernelILi2EEvP6uchar4iPKS0_iPKhiii_param_4];
	ld.param.u32 	%r9, [_Z16ApplyMatteKernelILi2EEvP6uchar4iPKS0_iPKhiii_param_5];
	ld.param.u32 	%r10, [_Z16ApplyMatteKernelILi2EEvP6uchar4iPKS0_iPKhiii_param_6];
	ld.param.u32 	%r12, [_Z16ApplyMatteKernelILi2EEvP6uchar4iPKS0_iPKhiii_param_7];
	cvta.to.global.u64 	%rd1, %rd4;
	cvta.to.global.u64 	%rd2, %rd6;
	cvta.to.global.u64 	%rd3, %rd5;
	mov.u32 	%r13, %ctaid.x;
	shl.b32 	%r14, %r13, 5;
	mov.u32 	%r15, %tid.x;
	add.s32 	%r1, %r14, %r15;
	mov.u32 	%r16, %ctaid.y;
	shl.b32 	%r17, %r16, 5;
	mov.u32 	%r18, %tid.y;
	add.s32 	%r19, %r17, %r18;
	setp.ge.s32 	%p1, %r1, %r10;
	mov.u32 	%r3, %ntid.y;
	setp.ge.s32 	%p2, %r19, %r12;
	or.pred  	%p3, %p1, %p2;
	@%p3 bra 	$L__BB3_2;
	mad.lo.s32 	%r20, %r19, %r8, %r1;
	mul.wide.s32 	%rd7, %r20, 4;
	add.s64 	%rd8, %rd3, %rd7;
	ld.global.u32 	%r21, [%rd8];
	bfe.u32 	%r22, %r21, 0, 8;
	cvt.u16.u32 	%rs1, %r22;
	bfe.u32 	%r23, %r21, 8, 8;
	cvt.u16.u32 	%rs2, %r23;
	bfe.u32 	%r24, %r21, 16, 8;
	cvt.u16.u32 	%rs3, %r24;
	bfe.u32 	%r25, %r21, 24, 8;
	cvt.u16.u32 	%rs4, %r25;
	mad.lo.s32 	%r26, %r19, %r9, %r1;
	cvt.s64.s32 	%rd9, %r26;
	add.s64 	%rd10, %rd2, %rd9;
	ld.global.u8 	%rs5, [%rd10];
	and.b16  	%rs6, %rs5, 1;
	neg.s16 	%rs7, %rs6;
	and.b16  	%rs8, %rs7, %rs4;
	and.b16  	%rs9, %rs7, %rs3;
	and.b16  	%rs10, %rs7, %rs2;
	and.b16  	%rs11, %rs7, %rs1;
	mad.lo.s32 	%r27, %r19, %r7, %r1;
	mul.wide.s32 	%rd11, %r27, 4;
	add.s64 	%rd12, %rd1, %rd11;
	cvt.u32.u16 	%r28, %rs8;
	cvt.u32.u16 	%r29, %rs9;
	prmt.b32 	%r30, %r29, %r28, 0x3340U;
	cvt.u32.u16 	%r31, %rs10;
	cvt.u32.u16 	%r32, %rs11;
	prmt.b32 	%r33, %r32, %r31, 0x3340U;
	prmt.b32 	%r34, %r33, %r30, 0x5410U;
	st.global.u32 	[%rd12], %r34;
$L__BB3_2:
	setp.ge.s32 	%p4, %r1, %r10;
	add.s32 	%r4, %r19, %r3;
	setp.ge.s32 	%p5, %r4, %r12;
	or.pred  	%p6, %p4, %p5;
	@%p6 bra 	$L__BB3_4;
	mad.lo.s32 	%r35, %r4, %r8, %r1;
	mul.wide.s32 	%rd13, %r35, 4;
	add.s64 	%rd14, %rd3, %rd13;
	ld.global.u32 	%r36, [%rd14];
	bfe.u32 	%r37, %r36, 0, 8;
	cvt.u16.u32 	%rs12, %r37;
	bfe.u32 	%r38, %r36, 8, 8;
	cvt.u16.u32 	%rs13, %r38;
	bfe.u32 	%r39, %r36, 16, 8;
	cvt.u16.u32 	%rs14, %r39;
	bfe.u32 	%r40, %r36, 24, 8;
	cvt.u16.u32 	%rs15, %r40;
	mad.lo.s32 	%r41, %r4, %r9, %r1;
	cvt.s64.s32 	%rd15, %r41;
	add.s64 	%rd16, %rd2, %rd15;
	ld.global.u8 	%rs16, [%rd16];
	and.b16  	%rs17, %rs16, 1;
	neg.s16 	%rs18, %rs17;
	and.b16  	%rs19, %rs18, %rs15;
	and.b16  	%rs20, %rs18, %rs14;
	and.b16  	%rs21, %rs18, %rs13;
	and.b16  	%rs22, %rs18, %rs12;
	mad.lo.s32 	%r42, %r4, %r7, %r1;
	mul.wide.s32 	%rd17, %r42, 4;
	add.s64 	%rd18, %rd1, %rd17;
	cvt.u32.u16 	%r43, %rs19;
	cvt.u32.u16 	%r44, %rs20;
	prmt.b32 	%r45, %r44, %r43, 0x3340U;
	cvt.u32.u16 	%r46, %rs21;
	cvt.u32.u16 	%r47, %rs22;
	prmt.b32 	%r48, %r47, %r46, 0x3340U;
	prmt.b32 	%r49, %r48, %r45, 0x5410U;
	st.global.u32 	[%rd18], %r49;
$L__BB3_4:
	setp.ge.s32 	%p7, %r1, %r10;
	add.s32 	%r5, %r4, %r3;
	setp.ge.s32 	%p8, %r5, %r12;
	or.pred  	%p9, %p7, %p8;
	@%p9 bra 	$L__BB3_6;
	mad.lo.s32 	%r50, %r5, %r8, %r1;
	mul.wide.s32 	%rd19, %r50, 4;
	add.s64 	%rd20, %rd3, %rd19;
	ld.global.u32 	%r51, [%rd20];
	bfe.u32 	%r52, %r51, 0, 8;
	cvt.u16.u32 	%rs23, %r52;
	bfe.u32 	%r53, %r51, 8, 8;
	cvt.u16.u32 	%rs24, %r53;
	bfe.u32 	%r54, %r51, 16, 8;
	cvt.u16.u32 	%rs25, %r54;
	bfe.u32 	%r55, %r51, 24, 8;
	cvt.u16.u32 	%rs26, %r55;
	mad.lo.s32 	%r56, %r5, %r9, %r1;
	cvt.s64.s32 	%rd21, %r56;
	add.s64 	%rd22, %rd2, %rd21;
	ld.global.u8 	%rs27, [%rd22];
	and.b16  	%rs28, %rs27, 1;
	neg.s16 	%rs29, %rs28;
	and.b16  	%rs30, %rs29, %rs26;
	and.b16  	%rs31, %rs29, %rs25;
	and.b16  	%rs32, %rs29, %rs24;
	and.b16  	%rs33, %rs29, %rs23;
	mad.lo.s32 	%r57, %r5, %r7, %r1;
	mul.wide.s32 	%rd23, %r57, 4;
	add.s64 	%rd24, %rd1, %rd23;
	cvt.u32.u16 	%r58, %rs30;
	cvt.u32.u16 	%r59, %rs31;
	prmt.b32 	%r60, %r59, %r58, 0x3340U;
	cvt.u32.u16 	%r61, %rs32;
	cvt.u32.u16 	%r62, %rs33;
	prmt.b32 	%r63, %r62, %r61, 0x3340U;
	prmt.b32 	%r64, %r63, %r60, 0x5410U;
	st.global.u32 	[%rd24], %r64;
$L__BB3_6:
	setp.ge.s32 	%p10, %r1, %r10;
	add.s32 	%r6, %r5, %r3;
	setp.ge.s32 	%p11, %r6, %r12;
	or.pred  	%p12, %p10, %p11;
	@%p12 bra 	$L__BB3_8;
	mad.lo.s32 	%r65, %r6, %r8, %r1;
	mul.wide.s32 	%rd25, %r65, 4;
	add.s64 	%rd26, %rd3, %rd25;
	ld.global.u32 	%r66, [%rd26];
	bfe.u32 	%r67, %r66, 0, 8;
	cvt.u16.u32 	%rs34, %r67;
	bfe.u32 	%r68, %r66, 8, 8;
	cvt.u16.u32 	%rs35, %r68;
	bfe.u32 	%r69, %r66, 16, 8;
	cvt.u16.u32 	%rs36, %r69;
	bfe.u32 	%r70, %r66, 24, 8;
	cvt.u16.u32 	%rs37, %r70;
	mad.lo.s32 	%r71, %r6, %r9, %r1;
	cvt.s64.s32 	%rd27, %r71;
	add.s64 	%rd28, %rd2, %rd27;
	ld.global.u8 	%rs38, [%rd28];
	and.b16  	%rs39, %rs38, 1;
	neg.s16 	%rs40, %rs39;
	and.b16  	%rs41, %rs40, %rs37;
	and.b16  	%rs42, %rs40, %rs36;
	and.b16  	%rs43, %rs40, %rs35;
	and.b16  	%rs44, %rs40, %rs34;
	mad.lo.s32 	%r72, %r6, %r7, %r1;
	mul.wide.s32 	%rd29, %r72, 4;
	add.s64 	%rd30, %rd1, %rd29;
	cvt.u32.u16 	%r73, %rs41;
	cvt.u32.u16 	%r74, %rs42;
	prmt.b32 	%r75, %r74, %r73, 0x3340U;
	cvt.u32.u16 	%r76, %rs43;
	cvt.u32.u16 	%r77, %rs44;
	prmt.b32 	%r78, %r77, %r76, 0x3340U;
	prmt.b32 	%r79, %r78, %r75, 0x5410U;
	st.global.u32 	[%rd30], %r79;
$L__BB3_8:
	ret;

}
	// .globl	_Z22convertRGBToRGBAKernelP6uchar4iP6uchar3iii
.visible .entry _Z22convertRGBToRGBAKernelP6uchar4iP6uchar3iii(
	.param .u64 .ptr .align 1 _Z22convertRGBToRGBAKernelP6uchar4iP6uchar3iii_param_0,
	.param .u32 _Z22convertRGBToRGBAKernelP6uchar4iP6uchar3iii_param_1,
	.param .u64 .ptr .align 1 _Z22convertRGBToRGBAKernelP6uchar4iP6uchar3iii_param_2,
	.param .u32 _Z22convertRGBToRGBAKernelP6uchar4iP6uchar3iii_param_3,
	.param .u32 _Z22convertRGBToRGBAKernelP6uchar4iP6uchar3iii_param_4,
	.param .u32 _Z22convertRGBToRGBAKernelP6uchar4iP6uchar3iii_param_5
)
{
	.reg .pred 	%p<13>;
	.reg .b32 	%r<51>;
	.reg .b64 	%rd<25>;

	ld.param.u64 	%rd3, [_Z22convertRGBToRGBAKernelP6uchar4iP6uchar3iii_param_0];
	ld.param.u32 	%r7, [_Z22convertRGBToRGBAKernelP6uchar4iP6uchar3iii_param_1];
	ld.param.u64 	%rd4, [_Z22convertRGBToRGBAKernelP6uchar4iP6uchar3iii_param_2];
	ld.param.u32 	%r8, [_Z22convertRGBToRGBAKernelP6uchar4iP6uchar3iii_param_3];
	ld.param.u32 	%r9, [_Z22convertRGBToRGBAKernelP6uchar4iP6uchar3iii_param_4];
	ld.param.u32 	%r11, [_Z22convertRGBToRGBAKernelP6uchar4iP6uchar3iii_param_5];
	cvta.to.global.u64 	%rd5, %rd3;
	cvta.to.global.u64 	%rd6, %rd4;
	mov.u32 	%r12, %ctaid.x;
	shl.b32 	%r13, %r12, 5;
	mov.u32 	%r14, %tid.x;
	add.s32 	%r1, %r13, %r14;
	mov.u32 	%r15, %ctaid.y;
	shl.b32 	%r16, %r15, 5;
	mov.u32 	%r17, %tid.y;
	add.s32 	%r18, %r16, %r17;
	setp.ge.s32 	%p1, %r1, %r9;
	mul.wide.s32 	%rd7, %r1, 3;
	add.s64 	%rd1, %rd6, %rd7;
	mul.wide.s32 	%rd8, %r1, 4;
	add.s64 	%rd2, %rd5, %rd8;
	mov.u32 	%r3, %ntid.y;
	setp.ge.s32 	%p2, %r18, %r11;
	or.pred  	%p3, %p1, %p2;
	@%p3 bra 	$L__BB4_2;
	mul.lo.s32 	%r19, %r18, %r8;
	cvt.s64.s32 	%rd9, %r19;
	mul.lo.s32 	%r20, %r18, %r7;
	cvt.s64.s32 	%rd10, %r20;
	add.s64 	%rd11, %rd1, %rd9;
	add.s64 	%rd12, %rd2, %rd10;
	ld.global.u8 	%r21, [%rd11+1];
	ld.global.u8 	%r22, [%rd11];
	prmt.b32 	%r23, %r22, %r21, 0x3340U;
	ld.global.u8 	%r24, [%rd11+2];
	prmt.b32 	%r25, %r24, 65535, 0x3340U;
	prmt.b32 	%r26, %r23, %r25, 0x5410U;
	st.global.u32 	[%rd12], %r26;
$L__BB4_2:
	setp.ge.s32 	%p4, %r1, %r9;
	add.s32 	%r4, %r18, %r3;
	setp.ge.s32 	%p5, %r4, %r11;
	or.pred  	%p6, %p4, %p5;
	@%p6 bra 	$L__BB4_4;
	mul.lo.s32 	%r27, %r4, %r8;
	cvt.s64.s32 	%rd13, %r27;
	mul.lo.s32 	%r28, %r4, %r7;
	cvt.s64.s32 	%rd14, %r28;
	add.s64 	%rd15, %rd1, %rd13;
	add.s64 	%rd16, %rd2, %rd14;
	ld.global.u8 	%r29, [%rd15+1];
	ld.global.u8 	%r30, [%rd15];
	prmt.b32 	%r31, %r30, %r29, 0x3340U;
	ld.global.u8 	%r32, [%rd15+2];
	prmt.b32 	%r33, %r32, 65535, 0x3340U;
	prmt.b32 	%r34, %r31, %r33, 0x5410U;
	st.global.u32 	[%rd16], %r34;
$L__BB4_4:
	setp.ge.s32 	%p7, %r1, %r9;
	add.s32 	%r5, %r4, %r3;
	setp.ge.s32 	%p8, %r5, %r11;
	or.pred  	%p9, %p7, %p8;
	@%p9 bra 	$L__BB4_6;
	mul.lo.s32 	%r35, %r5, %r8;
	cvt.s64.s32 	%rd17, %r35;
	mul.lo.s32 	%r36, %r5, %r7;
	cvt.s64.s32 	%rd18, %r36;
	add.s64 	%rd19, %rd1, %rd17;
	add.s64 	%rd20, %rd2, %rd18;
	ld.global.u8 	%r37, [%rd19+1];
	ld.global.u8 	%r38, [%rd19];
	prmt.b32 	%r39, %r38, %r37, 0x3340U;
	ld.global.u8 	%r40, [%rd19+2];
	prmt.b32 	%r41, %r40, 65535, 0x3340U;
	prmt.b32 	%r42, %r39, %r41, 0x5410U;
	st.global.u32 	[%rd20], %r42;
$L__BB4_6:
	setp.ge.s32 	%p10, %r1, %r9;
	add.s32 	%r6, %r5, %r3;
	setp.ge.s32 	%p11, %r6, %r11;
	or.pred  	%p12, %p10, %p11;
	@%p12 bra 	$L__BB4_8;
	mul.lo.s32 	%r43, %r6, %r8;
	cvt.s64.s32 	%rd21, %r43;
	mul.lo.s32 	%r44, %r6, %r7;
	cvt.s64.s32 	%rd22, %r44;
	add.s64 	%rd23, %rd1, %rd21;
	add.s64 	%rd24, %rd2, %rd22;
	ld.global.u8 	%r45, [%rd23+1];
	ld.global.u8 	%r46, [%rd23];
	prmt.b32 	%r47, %r46, %r45, 0x3340U;
	ld.global.u8 	%r48, [%rd23+2];
	prmt.b32 	%r49, %r48, 65535, 0x3340U;
	prmt.b32 	%r50, %r47, %r49, 0x5410U;
	st.global.u32 	[%rd24], %r50;
$L__BB4_8:
	ret;

}


// ===== COMPILED SASS (sm_100) =====

	.target	sm_100

	.elftype	@"ET_EXEC"


//--------------------- .note.nv.tkinfo           --------------------------
	.section	.note.nv.tkinfo,"",@"SHT_NOTE"
	.sectionflags	@"SHF_NOTE_NV_TKINFO"
	.tkinfo
        /*0018*/ 	.word	0x00000002
        /*0030*/ 	.string	""
        /*0030*/ 	.string	"ptxas"
        /*0030*/ 	.string	"Cuda compilation tools, release 13.0, V13.0.88"
        /*0030*/ 	.string	"Build cuda_13.0.r13.0/compiler.36424714_0"
        /*0030*/ 	.string	"-arch sm_100 -m 64 "



//--------------------- .note.nv.cuinfo           --------------------------
	.section	.note.nv.cuinfo,"",@"SHT_NOTE"
	.sectionflags	@"SHF_NOTE_NV_CUINFO"
        /*0018*/ 	.short	0x0002
        /*001a*/ 	.short	0x0064
        /*001c*/ 	.short	0x0082
	.zero		2


//--------------------- .nv.info                  --------------------------
	.section	.nv.info,"",@"SHT_CUDA_INFO"
	.align	4


	//----- nvinfo : EIATTR_REGCOUNT
	.align		4
        /*0000*/ 	.byte	0x04, 0x2f
        /*0002*/ 	.short	(.L_1 - .L_0)
	.align		4
.L_0:
        /*0004*/ 	.word	index@(_Z20TrimapFromRectKernelPhi8NppiRectii)
        /*0008*/ 	.word	0x00000019


	//----- nvinfo : EIATTR_FRAME_SIZE
	.align		4
.L_1:
        /*000c*/ 	.byte	0x04, 0x11
        /*000e*/ 	.short	(.L_3 - .L_2)
	.align		4
.L_2:
        /*0010*/ 	.word	index@(_Z20TrimapFromRectKernelPhi8NppiRectii)
        /*0014*/ 	.word	0x00000000


	//----- nvinfo : EIATTR_REGCOUNT
	.align		4
.L_3:
        /*0018*/ 	.byte	0x04, 0x2f
        /*001a*/ 	.short	(.L_5 - .L_4)
	.align		4
.L_4:
        /*001c*/ 	.word	index@(_Z16ApplyMatteKernelILi0EEvP6uchar4iPKS0_iPKhiii)
        /*0020*/ 	.word	0x00000016


	//----- nvinfo : EIATTR_FRAME_SIZE
	.align		4
.L_5:
        /*0024*/ 	.byte	0x04, 0x11
        /*0026*/ 	.short	(.L_7 - .L_6)
	.align		4
.L_6:
        /*0028*/ 	.word	index@(_Z16ApplyMatteKernelILi0EEvP6uchar4iPKS0_iPKhiii)
        /*002c*/ 	.word	0x00000000


	//----- nvinfo : EIATTR_REGCOUNT
	.align		4
.L_7:
        /*0030*/ 	.byte	0x04, 0x2f
        /*0032*/ 	.short	(.L_9 - .L_8)
	.align		4
.L_8:
        /*0034*/ 	.word	index@(_Z16ApplyMatteKernelILi1EEvP6uchar4iPKS0_iPKhiii)
        /*0038*/ 	.word	0x00000012


	//----- nvinfo : EIATTR_FRAME_SIZE
	.align		4
.L_9:
        /*003c*/ 	.byte	0x04, 0x11
        /*003e*/ 	.short	(.L_11 - .L_10)
	.align		4
.L_10:
        /*0040*/ 	.word	index@(_Z16ApplyMatteKernelILi1EEvP6uchar4iPKS0_iPKhiii)
        /*0044*/ 	.word	0x00000000


	//----- nvinfo : EIATTR_REGCOUNT
	.align		4
.L_11:
        /*0048*/ 	.byte	0x04, 0x2f
        /*004a*/ 	.short	(.L_13 - .L_12)
	.align		4
.L_12:
        /*004c*/ 	.word	index@(_Z16ApplyMatteKernelILi2EEvP6uchar4iPKS0_iPKhiii)
        /*0050*/ 	.word	0x00000014


	//----- nvinfo : EIATTR_FRAME_SIZE
	.align		4
.L_13:
        /*0054*/ 	.byte	0x04, 0x11
        /*0056*/ 	.short	(.L_15 - .L_14)
	.align		4
.L_14:
        /*0058*/ 	.word	index@(_Z16ApplyMatteKernelILi2EEvP6uchar4iPKS0_iPKhiii)
        /*005c*/ 	.word	0x00000000


	//----- nvinfo : EIATTR_REGCOUNT
	.align		4
.L_15:
        /*0060*/ 	.byte	0x04, 0x2f
        /*0062*/ 	.short	(.L_17 - .L_16)
	.align		4
.L_16:
        /*0064*/ 	.word	index@(_Z22convertRGBToRGBAKernelP6uchar4iP6uchar3iii)
        /*0068*/ 	.word	0x00000014


	//----- nvinfo : EIATTR_FRAME_SIZE
	.align		4
.L_17:
        /*006c*/ 	.byte	0x04, 0x11
        /*006e*/ 	.short	(.L_19 - .L_18)
	.align		4
.L_18:
        /*0070*/ 	.word	index@(_Z22convertRGBToRGBAKernelP6uchar4iP6uchar3iii)
        /*0074*/ 	.word	0x00000000


	//----- nvinfo : EIATTR_MIN_STACK_SIZE
	.align		4
.L_19:
        /*0078*/ 	.byte	0x04, 0x12
        /*007a*/ 	.short	(.L_21 - .L_20)
	.align		4
.L_20:
        /*007c*/ 	.word	index@(_Z22convertRGBToRGBAKernelP6uchar4iP6uchar3iii)
        /*0080*/ 	.word	0x00000000


	//----- nvinfo : EIATTR_MIN_STACK_SIZE
	.align		4
.L_21:
        /*0084*/ 	.byte	0x04, 0x12
        /*0086*/ 	.short	(.L_23 - .L_22)
	.align		4
.L_22:
        /*0088*/ 	.word	index@(_Z16ApplyMatteKernelILi2EEvP6uchar4iPKS0_iPKhiii)
        /*008c*/ 	.word	0x00000000


	//----- nvinfo : EIATTR_MIN_STACK_SIZE
	.align		4
.L_23:
        /*0090*/ 	.byte	0x04, 0x12
        /*0092*/ 	.short	(.L_25 - .L_24)
	.align		4
.L_24:
        /*0094*/ 	.word	index@(_Z16ApplyMatteKernelILi1EEvP6uchar4iPKS0_iPKhiii)
        /*0098*/ 	.word	0x00000000


	//----- nvinfo : EIATTR_MIN_STACK_SIZE
	.align		4
.L_25:
        /*009c*/ 	.byte	0x04, 0x12
        /*009e*/ 	.short	(.L_27 - .L_26)
	.align		4
.L_26:
        /*00a0*/ 	.word	index@(_Z16ApplyMatteKernelILi0EEvP6uchar4iPKS0_iPKhiii)
        /*00a4*/ 	.word	0x00000000


	//----- nvinfo : EIATTR_MIN_STACK_SIZE
	.align		4
.L_27:
        /*00a8*/ 	.byte	0x04, 0x12
        /*00aa*/ 	.short	(.L_29 - .L_28)
	.align		4
.L_28:
        /*00ac*/ 	.word	index@(_Z20TrimapFromRectKernelPhi8NppiRectii)
        /*00b0*/ 	.word	0x00000000
.L_29:


//--------------------- .nv.compat                --------------------------
	.section	.nv.compat,"",@"SHT_CUDA_COMPAT_INFO"
	.align	4
        /*0000*/ 	.byte	0x02, 0x09, 0x00, 0x00, 0x02, 0x02, 0x01, 0x00, 0x02, 0x05, 0x05, 0x00, 0x03, 0x07, 0x01, 0x01
        /*0010*/ 	.byte	0x02, 0x03, 0x00, 0x00, 0x02, 0x06, 0x01, 0x00, 0x04, 0x0b, 0x08, 0x00, 0x09, 0x00, 0x00, 0x00
        /*0020*/ 	.byte	0x00, 0x00, 0x00, 0x00


//--------------------- .nv.info._Z22convertRGBToRGBAKernelP6uchar4iP6uchar3iii --------------------------
	.section	.nv.info._Z22convertRGBToRGBAKernelP6uchar4iP6uchar3iii,"",@"SHT_CUDA_INFO"
	.sectionflags	@""
	.align	4


	//----- nvinfo : EIATTR_CUDA_API_VERSION
	.align		4
        /*0000*/ 	.byte	0x04, 0x37
        /*0002*/ 	.short	(.L_31 - .L_30)
.L_30:
        /*0004*/ 	.word	0x00000082


	//----- nvinfo : EIATTR_KPARAM_INFO
	.align		4
.L_31:
        /*0008*/ 	.byte	0x04, 0x17
        /*000a*/ 	.short	(.L_33 - .L_32)
.L_32:
        /*000c*/ 	.word	0x00000000
        /*0010*/ 	.short	0x0005
        /*0012*/ 	.short	0x0020
        /*0014*/ 	.byte	0x00, 0xf0, 0x11, 0x00


	//----- nvinfo : EIATTR_KPARAM_INFO
	.align		4
.L_33:
        /*0018*/ 	.byte	0x04, 0x17
        /*001a*/ 	.short	(.L_35 - .L_34)
.L_34:
        /*001c*/ 	.word	0x00000000
        /*0020*/ 	.short	0x0004
        /*0022*/ 	.short	0x001c
        /*0024*/ 	.byte	0x00, 0xf0, 0x11, 0x00


	//----- nvinfo : EIATTR_KPARAM_INFO
	.align		4
.L_35:
        /*0028*/ 	.byte	0x04, 0x17
        /*002a*/ 	.short	(.L_37 - .L_36)
.L_36:
        /*002c*/ 	.word	0x00000000
        /*0030*/ 	.short	0x0003
        /*0032*/ 	.short	0x0018
        /*0034*/ 	.byte	0x00, 0xf0, 0x11, 0x00


	//----- nvinfo : EIATTR_KPARAM_INFO
	.align		4
.L_37:
        /*0038*/ 	.byte	0x04, 0x17
        /*003a*/ 	.short	(.L_39 - .L_38)
.L_38:
        /*003c*/ 	.word	0x00000000
        /*0040*/ 	.short	0x0002
        /*0042*/ 	.short	0x0010
        /*0044*/ 	.byte	0x00, 0xf5, 0x21, 0x00


	//----- nvinfo : EIATTR_KPARAM_INFO
	.align		4
.L_39:
        /*0048*/ 	.byte	0x04, 0x17
        /*004a*/ 	.short	(.L_41 - .L_40)
.L_40:
        /*004c*/ 	.word	0x00000000
        /*0050*/ 	.short	0x0001
        /*0052*/ 	.short	0x0008
        /*0054*/ 	.byte	0x00, 0xf0, 0x11, 0x00


	//----- nvinfo : EIATTR_KPARAM_INFO
	.align		4
.L_41:
        /*0058*/ 	.byte	0x04, 0x17
        /*005a*/ 	.short	(.L_43 - .L_42)
.L_42:
        /*005c*/ 	.word	0x00000000
        /*0060*/ 	.short	0x0000
        /*0062*/ 	.short	0x0000
        /*0064*/ 	.byte	0x00, 0xf5, 0x21, 0x00


	//----- nvinfo : EIATTR_SPARSE_MMA_MASK
	.align		4
.L_43:
        /*0068*/ 	.byte	0x03, 0x50
        /*006a*/ 	.short	0x0000


	//----- nvinfo : EIATTR_MAXREG_COUNT
	.align		4
        /*006c*/ 	.byte	0x03, 0x1b
        /*006e*/ 	.short	0x00ff


	//----- nvinfo : EIATTR_MERCURY_ISA_VERSION
	.align		4
        /*0070*/ 	.byte	0x03, 0x5f
        /*0072*/ 	.short	0x0101


	//----- nvinfo : EIATTR_VRC_CTA_INIT_COUNT
	.align		4
        /*0074*/ 	.byte	0x02, 0x4a
	.zero		1
	.zero		1


	//----- nvinfo : EIATTR_EXIT_INSTR_OFFSETS
	.align		4
        /*0078*/ 	.byte	0x04, 0x1c
        /*007a*/ 	.short	(.L_45 - .L_44)


	//   ....[0]....
.L_44:
        /*007c*/ 	.word	0x000004a0


	//   ....[1]....
        /*0080*/ 	.word	0x000005c0


	//----- nvinfo : EIATTR_CBANK_PARAM_SIZE
	.align		4
.L_45:
        /*0084*/ 	.byte	0x03, 0x19
        /*0086*/ 	.short	0x0024


	//----- nvinfo : EIATTR_PARAM_CBANK
	.align		4
        /*0088*/ 	.byte	0x04, 0x0a
        /*008a*/ 	.short	(.L_47 - .L_46)
	.align		4
.L_46:
        /*008c*/ 	.word	index@(.nv.constant0._Z22convertRGBToRGBAKernelP6uchar4iP6uchar3iii)
        /*0090*/ 	.short	0x0380
        /*0092*/ 	.short	0x0024


	//----- nvinfo : EIATTR_SW_WAR
	.align		4
.L_47:
        /*0094*/ 	.byte	0x04, 0x36
        /*0096*/ 	.short	(.L_49 - .L_48)
.L_48:
        /*0098*/ 	.word	0x00000008
.L_49:


//--------------------- .nv.info._Z16ApplyMatteKernelILi2EEvP6uchar4iPKS0_iPKhiii --------------------------
	.section	.nv.info._Z16ApplyMatteKernelILi2EEvP6uchar4iPKS0_iPKhiii,"",@"SHT_CUDA_INFO"
	.sectionflags	@""
	.align	4


	//----- nvinfo : EIATTR_CUDA_API_VERSION
	.align		4
        /*0000*/ 	.byte	0x04, 0x37
        /*0002*/ 	.short	(.L_51 - .L_50)
.L_50:
        /*0004*/ 	.word	0x00000082


	//----- nvinfo : EIATTR_KPARAM_INFO
	.align		4
.L_51:
        /*0008*/ 	.byte	0x04, 0x17
        /*000a*/ 	.short	(.L_53 - .L_52)
.L_52:
        /*000c*/ 	.word	0x00000000
        /*0010*/ 	.short	0x0007
        /*0012*/ 	.short	0x0030
        /*0014*/ 	.byte	0x00, 0xf0, 0x11, 0x00


	//----- nvinfo : EIATTR_KPARAM_INFO
	.align		4
.L_53:
        /*0018*/ 	.byte	0x04, 0x17
        /*001a*/ 	.short	(.L_55 - .L_54)
.L_54:
        /*001c*/ 	.word	0x00000000
        /*0020*/ 	.short	0x0006
        /*0022*/ 	.short	0x002c
        /*0024*/ 	.byte	0x00, 0xf0, 0x11, 0x00


	//----- nvinfo : EIATTR_KPARAM_INFO
	.align		4
.L_55:
        /*0028*/ 	.byte	0x04, 0x17
        /*002a*/ 	.short	(.L_57 - .L_56)
.L_56:
        /*002c*/ 	.word	0x00000000
        /*0030*/ 	.short	0x0005
        /*0032*/ 	.short	0x0028
        /*0034*/ 	.byte	0x00, 0xf0, 0x11, 0x00


	//----- nvinfo : EIATTR_KPARAM_INFO
	.align		4
.L_57:
        /*0038*/ 	.byte	0x04, 0x17
        /*003a*/ 	.short	(.L_59 - .L_58)
.L_58:
        /*003c*/ 	.word	0x00000000
        /*0040*/ 	.short	0x0004
        /*0042*/ 	.short	0x0020
        /*0044*/ 	.byte	0x00, 0xf5, 0x21, 0x00


	//----- nvinfo : EIATTR_KPARAM_INFO
	.align		4
.L_59:
        /*0048*/ 	.byte	0x04, 0x17
        /*004a*/ 	.short	(.L_61 - .L_60)
.L_60:
        /*004c*/ 	.word	0x00000000
        /*0050*/ 	.short	0x0003
        /*0052*/ 	.short	0x0018
        /*0054*/ 	.byte	0x00, 0xf0, 0x11, 0x00


	//----- nvinfo : EIATTR_KPARAM_INFO
	.align		4
.L_61:
        /*0058*/ 	.byte	0x04, 0x17
        /*005a*/ 	.short	(.L_63 - .L_62)
.L_62:
        /*005c*/ 	.word	0x00000000
        /*0060*/ 	.short	0x0002
        /*0062*/ 	.short	0x0010
        /*0064*/ 	.byte	0x00, 0xf5, 0x21, 0x00


	//----- nvinfo : EIATTR_KPARAM_INFO
	.align		4
.L_63:
        /*0068*/ 	.byte	0x04, 0x17
        /*006a*/ 	.short	(.L_65 - .L_64)
.L_64:
        /*006c*/ 	.word	0x00000000
        /*0070*/ 	.short	0x0001
        /*0072*/ 	.short	0x0008
        /*0074*/ 	.byte	0x00, 0xf0, 0x11, 0x00


	//----- nvinfo : EIATTR_KPARAM_INFO
	.align		4
.L_65:
        /*0078*/ 	.byte	0x04, 0x17
        /*007a*/ 	.short	(.L_67 - .L_66)
.L_66:
        /*007c*/ 	.word	0x00000000
        /*0080*/ 	.short	0x0000
        /*0082*/ 	.short	0x0000
        /*0084*/ 	.byte	0x00, 0xf5, 0x21, 0x00


	//----- nvinfo : EIATTR_SPARSE_MMA_MASK
	.align		4
.L_67:
        /*0088*/ 	.byte	0x03, 0x50
        /*008a*/ 	.short	0x0000


	//----- nvinfo : EIATTR_MAXREG_COUNT
	.align		4
        /*008c*/ 	.byte	0x03, 0x1b
        /*008e*/ 	.short	0x00ff


	//----- nvinfo : EIATTR_MERCURY_ISA_VERSION
	.align		4
        /*0090*/ 	.byte	0x03, 0x5f
        /*0092*/ 	.short	0x0101


	//----- nvinfo : EIATTR_VRC_CTA_INIT_COUNT
	.align		4
        /*0094*/ 	.byte	0x02, 0x4a
	.zero		1
	.zero		1


	//----- nvinfo : EIATTR_EXIT_INSTR_OFFSETS
	.align		4
        /*0098*/ 	.byte	0x04, 0x1c
        /*009a*/ 	.short	(.L_69 - .L_68)


	//   ....[0]....
.L_68:
        /*009c*/ 	.word	0x00000790


	//   ....[1]....
        /*00a0*/ 	.word	0x00000980


	//----- nvinfo : EIATTR_CRS_STACK_SIZE
	.align		4
.L_69:
        /*00a4*/ 	.byte	0x04, 0x1e
        /*00a6*/ 	.short	(.L_71 - .L_70)
.L_70:
        /*00a8*/ 	.word	0x00000000


	//----- nvinfo : EIATTR_CBANK_PARAM_SIZE
	.align		4
.L_71:
        /*00ac*/ 	.byte	0x03, 0x19
        /*00ae*/ 	.short	0x0034


	//----- nvinfo : EIATTR_PARAM_CBANK
	.align		4
        /*00b0*/ 	.byte	0x04, 0x0a
        /*00b2*/ 	.short	(.L_73 - .L_72)
	.align		4
.L_72:
        /*00b4*/ 	.word	index@(.nv.constant0._Z16ApplyMatteKernelILi2EEvP6uchar4iPKS0_iPKhiii)
        /*00b8*/ 	.short	0x0380
        /*00ba*/ 	.short	0x0034


	//----- nvinfo : EIATTR_SW_WAR
	.align		4
.L_73:
        /*00bc*/ 	.byte	0x04, 0x36
        /*00be*/ 	.short	(.L_75 - .L_74)
.L_74:
        /*00c0*/ 	.word	0x00000008
.L_75:


//--------------------- .nv.info._Z16ApplyMatteKernelILi1EEvP6uchar4iPKS0_iPKhiii --------------------------
	.section	.nv.info._Z16ApplyMatteKernelILi1EEvP6uchar4iPKS0_iPKhiii,"",@"SHT_CUDA_INFO"
	.sectionflags	@""
	.align	4


	//----- nvinfo : EIATTR_CUDA_API_VERSION
	.align		4
        /*0000*/ 	.byte	0x04, 0x37
        /*0002*/ 	.short	(.L_77 - .L_76)
.L_76:
        /*0004*/ 	.word	0x00000082


	//----- nvinfo : EIATTR_KPARAM_INFO
	.align		4
.L_77:
        /*0008*/ 	.byte	0x04, 0x17
        /*000a*/ 	.short	(.L_79 - .L_78)
.L_78:
        /*000c*/ 	.word	0x00000000
        /*0010*/ 	.short	0x0007
        /*0012*/ 	.short	0x0030
        /*0014*/ 	.byte	0x00, 0xf0, 0x11, 0x00


	//----- nvinfo : EIATTR_KPARAM_INFO
	.align		4
.L_79:
        /*0018*/ 	.byte	0x04, 0x17
        /*001a*/ 	.short	(.L_81 - .L_80)
.L_80:
        /*001c*/ 	.word	0x00000000
        /*0020*/ 	.short	0x0006
        /*0022*/ 	.short	0x002c
        /*0024*/ 	.byte	0x00, 0xf0, 0x11, 0x00


	//----- nvinfo : EIATTR_KPARAM_INFO
	.align		4
.L_81:
        /*0028*/ 	.byte	0x04, 0x17
        /*002a*/ 	.short	(.L_83 - .L_82)
.L_82:
        /*002c*/ 	.word	0x00000000
        /*0030*/ 	.short	0x0005
        /*0032*/ 	.short	0x0028
        /*0034*/ 	.byte	0x00, 0xf0, 0x11, 0x00


	//----- nvinfo : EIATTR_KPARAM_INFO
	.align		4
.L_83:
        /*0038*/ 	.byte	0x04, 0x17
        /*003a*/ 	.short	(.L_85 - .L_84)
.L_84:
        /*003c*/ 	.word	0x00000000
        /*0040*/ 	.short	0x0004
        /*0042*/ 	.short	0x0020
        /*0044*/ 	.byte	0x00, 0xf5, 0x21, 0x00


	//----- nvinfo : EIATTR_KPARAM_INFO
	.align		4
.L_85:
        /*0048*/ 	.byte	0x04, 0x17
        /*004a*/ 	.short	(.L_87 - .L_86)
.L_86:
        /*004c*/ 	.word	0x00000000
        /*0050*/ 	.short	0x0003
        /*0052*/ 	.short	0x0018
        /*0054*/ 	.byte	0x00, 0xf0, 0x11, 0x00


	//----- nvinfo : EIATTR_KPARAM_INFO
	.align		4
.L_87:
        /*0058*/ 	.byte	0x04, 0x17
        /*005a*/ 	.short	(.L_89 - .L_88)
.L_88:
        /*005c*/ 	.word	0x00000000
        /*0060*/ 	.short	0x0002
        /*0062*/ 	.short	0x0010
        /*0064*/ 	.byte	0x00, 0xf5, 0x21, 0x00


	//----- nvinfo : EIATTR_KPARAM_INFO
	.align		4
.L_89:
        /*0068*/ 	.byte	0x04, 0x17
        /*006a*/ 	.short	(.L_91 - .L_90)
.L_90:
        /*006c*/ 	.word	0x00000000
        /*0070*/ 	.short	0x0001
        /*0072*/ 	.short	0x0008
        /*0074*/ 	.byte	0x00, 0xf0, 0x11, 0x00


	//----- nvinfo : EIATTR_KPARAM_INFO
	.align		4
.L_91:
        /*0078*/ 	.byte	0x04, 0x17
        /*007a*/ 	.short	(.L_93 - .L_92)
.L_92:
        /*007c*/ 	.word	0x00000000
        /*0080*/ 	.short	0x0000
        /*0082*/ 	.short	0x0000
        /*0084*/ 	.byte	0x00, 0xf5, 0x21, 0x00


	//----- nvinfo : EIATTR_SPARSE_MMA_MASK
	.align		4
.L_93:
        /*0088*/ 	.byte	0x03, 0x50
        /*008a*/ 	.short	0x0000


	//----- nvinfo : EIATTR_MAXREG_COUNT
	.align		4
        /*008c*/ 	.byte	0x03, 0x1b
        /*008e*/ 	.short	0x00ff


	//----- nvinfo : EIATTR_MERCURY_ISA_VERSION
	.align		4
        /*0090*/ 	.byte	0x03, 0x5f
        /*0092*/ 	.short	0x0101


	//----- nvinfo : EIATTR_VRC_CTA_INIT_COUNT
	.align		4
        /*0094*/ 	.byte	0x02, 0x4a
	.zero		1
	.zero		1


	//----- nvinfo : EIATTR_EXIT_INSTR_OFFSETS
	.align		4
        /*0098*/ 	.byte	0x04, 0x1c
        /*009a*/ 	.short	(.L_95 - .L_94)


	//   ....[0]....
.L_94:
        /*009c*/ 	.word	0x00000940


	//   ....[1]....
        /*00a0*/ 	.word	0x00000bc0


	//----- nvinfo : EIATTR_CRS_STACK_SIZE
	.align		4
.L_95:
        /*00a4*/ 	.byte	0x04, 0x1e
        /*00a6*/ 	.short	(.L_97 - .L_96)
.L_96:
        /*00a8*/ 	.word	0x00000000


	//----- nvinfo : EIATTR_CBANK_PARAM_SIZE
	.align		4
.L_97:
        /*00ac*/ 	.byte	0x03, 0x19
        /*00ae*/ 	.short	0x0034


	//----- nvinfo : EIATTR_PARAM_CBANK
	.align		4
        /*00b0*/ 	.byte	0x04, 0x0a
        /*00b2*/ 	.short	(.L_99 - .L_98)
	.align		4
.L_98:
        /*00b4*/ 	.word	index@(.nv.constant0._Z16ApplyMatteKernelILi1EEvP6uchar4iPKS0_iPKhiii)
        /*00b8*/ 	.short	0x0380
        /*00ba*/ 	.short	0x0034


	//----- nvinfo : EIATTR_SW_WAR
	.align		4
.L_99:
        /*00bc*/ 	.byte	0x04, 0x36
        /*00be*/ 	.short	(.L_101 - .L_100)
.L_100:
        /*00c0*/ 	.word	0x00000008
.L_101:


//--------------------- .nv.info._Z16ApplyMatteKernelILi0EEvP6uchar4iPKS0_iPKhiii --------------------------
	.section	.nv.info._Z16ApplyMatteKernelILi0EEvP6uchar4iPKS0_iPKhiii,"",@"SHT_CUDA_INFO"
	.sectionflags	@""
	.align	4


	//----- nvinfo : EIATTR_CUDA_API_VERSION
	.align		4
        /*0000*/ 	.byte	0x04, 0x37
        /*0002*/ 	.short	(.L_103 - .L_102)
.L_102:
        /*0004*/ 	.word	0x00000082


	//----- nvinfo : EIATTR_KPARAM_INFO
	.align		4
.L_103:
        /*0008*/ 	.byte	0x04, 0x17
        /*000a*/ 	.short	(.L_105 - .L_104)
.L_104:
        /*000c*/ 	.word	0x00000000
        /*0010*/ 	.short	0x0007
        /*0012*/ 	.short	0x0030
        /*0014*/ 	.byte	0x00, 0xf0, 0x11, 0x00


	//----- nvinfo : EIATTR_KPARAM_INFO
	.align		4
.L_105:
        /*0018*/ 	.byte	0x04, 0x17
        /*001a*/ 	.short	(.L_107 - .L_106)
.L_106:
        /*001c*/ 	.word	0x00000000
        /*0020*/ 	.short	0x0006
        /*0022*/ 	.short	0x002c
        /*0024*/ 	.byte	0x00, 0xf0, 0x11, 0x00


	//----- nvinfo : EIATTR_KPARAM_INFO
	.align		4
.L_107:
        /*0028*/ 	.byte	0x04, 0x17
        /*002a*/ 	.short	(.L_109 - .L_108)
.L_108:
        /*002c*/ 	.word	0x00000000
        /*0030*/ 	.short	0x0005
        /*0032*/ 	.short	0x0028
        /*0034*/ 	.byte	0x00, 0xf0, 0x11, 0x00


	//----- nvinfo : EIATTR_KPARAM_INFO
	.align		4
.L_109:
        /*0038*/ 	.byte	0x04, 0x17
        /*003a*/ 	.short	(.L_111 - .L_110)
.L_110:
        /*003c*/ 	.word	0x00000000
        /*0040*/ 	.short	0x0004
        /*0042*/ 	.short	0x0020
        /*0044*/ 	.byte	0x00, 0xf5, 0x21, 0x00


	//----- nvinfo : EIATTR_KPARAM_INFO
	.align		4
.L_111:
        /*0048*/ 	.byte	0x04, 0x17
        /*004a*/ 	.short	(.L_113 - .L_112)
.L_112:
        /*004c*/ 	.word	0x00000000
        /*0050*/ 	.short	0x0003
        /*0052*/ 	.short	0x0018
        /*0054*/ 	.byte	0x00, 0xf0, 0x11, 0x00


	//----- nvinfo : EIATTR_KPARAM_INFO
	.align		4
.L_113:
        /*0058*/ 	.byte	0x04, 0x17
        /*005a*/ 	.short	(.L_115 - .L_114)
.L_114:
        /*005c*/ 	.word	0x00000000
        /*0060*/ 	.short	0x0002
        /*0062*/ 	.short	0x0010
        /*0064*/ 	.byte	0x00, 0xf5, 0x21, 0x00


	//----- nvinfo : EIATTR_KPARAM_INFO
	.align		4
.L_115:
        /*0068*/ 	.byte	0x04, 0x17
        /*006a*/ 	.short	(.L_117 - .L_116)
.L_116:
        /*006c*/ 	.word	0x00000000
        /*0070*/ 	.short	0x0001
        /*0072*/ 	.short	0x0008
        /*0074*/ 	.byte	0x00, 0xf0, 0x11, 0x00


	//----- nvinfo : EIATTR_KPARAM_INFO
	.align		4
.L_117:
        /*0078*/ 	.byte	0x04, 0x17
        /*007a*/ 	.short	(.L_119 - .L_118)
.L_118:
        /*007c*/ 	.word	0x00000000
        /*0080*/ 	.short	0x0000
        /*0082*/ 	.short	0x0000
        /*0084*/ 	.byte	0x00, 0xf5, 0x21, 0x00


	//----- nvinfo : EIATTR_SPARSE_MMA_MASK
	.align		4
.L_119:
        /*0088*/ 	.byte	0x03, 0x50
        /*008a*/ 	.short	0x0000


	//----- nvinfo : EIATTR_MAXREG_COUNT
	.align		4
        /*008c*/ 	.byte	0x03, 0x1b
        /*008e*/ 	.short	0x00ff


	//----- nvinfo : EIATTR_MERCURY_ISA_VERSION
	.align		4
        /*0090*/ 	.byte	0x03, 0x5f
        /*0092*/ 	.short	0x0101


	//----- nvinfo : EIATTR_VRC_CTA_INIT_COUNT
	.align		4
        /*0094*/ 	.byte	0x02, 0x4a
	.zero		1
	.zero		1


	//----- nvinfo : EIATTR_EXIT_INSTR_OFFSETS
	.align		4
        /*0098*/ 	.byte	0x04, 0x1c
        /*009a*/ 	.short	(.L_121 - .L_120)


	//   ....[0]....
.L_120:
        /*009c*/ 	.word	0x00000340


	//   ....[1]....
        /*00a0*/ 	.word	0x000003f0


	//----- nvinfo : EIATTR_CBANK_PARAM_SIZE
	.align		4
.L_121:
        /*00a4*/ 	.byte	0x03, 0x19
        /*00a6*/ 	.short	0x0034


	//----- nvinfo : EIATTR_PARAM_CBANK
	.align		4
        /*00a8*/ 	.byte	0x04, 0x0a
        /*00aa*/ 	.short	(.L_123 - .L_122)
	.align		4
.L_122:
        /*00ac*/ 	.word	index@(.nv.constant0._Z16ApplyMatteKernelILi0EEvP6uchar4iPKS0_iPKhiii)
        /*00b0*/ 	.short	0x0380
        /*00b2*/ 	.short	0x0034


	//----- nvinfo : EIATTR_SW_WAR
	.align		4
.L_123:
        /*00b4*/ 	.byte	0x04, 0x36
        /*00b6*/ 	.short	(.L_125 - .L_124)
.L_124:
        /*00b8*/ 	.word	0x00000008
.L_125:


//--------------------- .nv.info._Z20TrimapFromRectKernelPhi8NppiRectii --------------------------
	.section	.nv.info._Z20TrimapFromRectKernelPhi8NppiRectii,"",@"SHT_CUDA_INFO"
	.sectionflags	@""
	.align	4


	//----- nvinfo : EIATTR_CUDA_API_VERSION
	.align		4
        /*0000*/ 	.byte	0x04, 0x37
        /*0002*/ 	.short	(.L_127 - .L_126)
.L_126:
        /*0004*/ 	.word	0x00000082


	//----- nvinfo : EIATTR_KPARAM_INFO
	.align		4
.L_127:
        /*0008*/ 	.byte	0x04, 0x17
        /*000a*/ 	.short	(.L_129 - .L_128)
.L_128:
        /*000c*/ 	.word	0x00000000
        /*0010*/ 	.short	0x0004
        /*0012*/ 	.short	0x0020
        /*0014*/ 	.byte	0x00, 0xf0, 0x11, 0x00


	//----- nvinfo : EIATTR_KPARAM_INFO
	.align		4
.L_129:
        /*0018*/ 	.byte	0x04, 0x17
        /*001a*/ 	.short	(.L_131 - .L_130)
.L_130:
        /*001c*/ 	.word	0x00000000
        /*0020*/ 	.short	0x0003
        /*0022*/ 	.short	0x001c
        /*0024*/ 	.byte	0x00, 0xf0, 0x11, 0x00


	//----- nvinfo : EIATTR_KPARAM_INFO
	.align		4
.L_131:
        /*0028*/ 	.byte	0x04, 0x17
        /*002a*/ 	.short	(.L_133 - .L_132)
.L_132:
        /*002c*/ 	.word	0x00000000
        /*0030*/ 	.short	0x0002
        /*0032*/ 	.short	0x000c
        /*0034*/ 	.byte	0x00, 0xf0, 0x41, 0x00


	//----- nvinfo : EIATTR_KPARAM_INFO
	.align		4
.L_133:
        /*0038*/ 	.byte	0x04, 0x17
        /*003a*/ 	.short	(.L_135 - .L_134)
.L_134:
        /*003c*/ 	.word	0x00000000
        /*0040*/ 	.short	0x0001
        /*0042*/ 	.short	0x0008
        /*0044*/ 	.byte	0x00, 0xf0, 0x11, 0x00


	//----- nvinfo : EIATTR_KPARAM_INFO
	.align		4
.L_135:
        /*0048*/ 	.byte	0x04, 0x17
        /*004a*/ 	.short	(.L_137 - .L_136)
.L_136:
        /*004c*/ 	.word	0x00000000
        /*0050*/ 	.short	0x0000
        /*0052*/ 	.short	0x0000
        /*0054*/ 	.byte	0x00, 0xf5, 0x21, 0x00


	//----- nvinfo : EIATTR_SPARSE_MMA_MASK
	.align		4
.L_137:
        /*0058*/ 	.byte	0x03, 0x50
        /*005a*/ 	.short	0x0000


	//----- nvinfo : EIATTR_MAXREG_COUNT
	.align		4
        /*005c*/ 	.byte	0x03, 0x1b
        /*005e*/ 	.short	0x00ff


	//----- nvinfo : EIATTR_MERCURY_ISA_VERSION
	.align		4
        /*0060*/ 	.byte	0x03, 0x5f
        /*0062*/ 	.short	0x0101


	//----- nvinfo : EIATTR_VRC_CTA_INIT_COUNT
	.align		4
        /*0064*/ 	.byte	0x02, 0x4a
	.zero		1
	.zero		1


	//----- nvinfo : EIATTR_EXIT_INSTR_OFFSETS
	.align		4
        /*0068*/ 	.byte	0x04, 0x1c
        /*006a*/ 	.short	(.L_139 - .L_138)


	//   ....[0]....
.L_138:
        /*006c*/ 	.word	0x00000030


	//   ....[1]....
        /*0070*/ 	.word	0x00000580


	//   ....[2]....
        /*0074*/ 	.word	0x000009d0


	//----- nvinfo : EIATTR_CRS_STACK_SIZE
	.align		4
.L_139:
        /*0078*/ 	.byte	0x04, 0x1e
        /*007a*/ 	.short	(.L_141 - .L_140)
.L_140:
        /*007c*/ 	.word	0x00000000


	//----- nvinfo : EIATTR_CBANK_PARAM_SIZE
	.align		4
.L_141:
        /*0080*/ 	.byte	0x03, 0x19
        /*0082*/ 	.short	0x0024


	//----- nvinfo : EIATTR_PARAM_CBANK
	.align		4
        /*0084*/ 	.byte	0x04, 0x0a
        /*0086*/ 	.short	(.L_143 - .L_142)
	.align		4
.L_142:
        /*0088*/ 	.word	index@(.nv.constant0._Z20TrimapFromRectKernelPhi8NppiRectii)
        /*008c*/ 	.short	0x0380
        /*008e*/ 	.short	0x0024


	//----- nvinfo : EIATTR_SW_WAR
	.align		4
.L_143:
        /*0090*/ 	.byte	0x04, 0x36
        /*0092*/ 	.short	(.L_145 - .L_144)
.L_144:
        /*0094*/ 	.word	0x00000008
.L_145:


//--------------------- .nv.callgraph             --------------------------
	.section	.nv.callgraph,"",@"SHT_CUDA_CALLGRAPH"
	.align	4
	.sectionentsize	8
	.align		4
        /*0000*/ 	.word	0x00000000
	.align		4
        /*0004*/ 	.word	0xffffffff
	.align		4
        /*0008*/ 	.word	0x00000000
	.align		4
        /*000c*/ 	.word	0xfffffffe
	.align		4
        /*0010*/ 	.word	0x00000000
	.align		4
        /*0014*/ 	.word	0xfffffffd
	.align		4
        /*0018*/ 	.word	0x00000000
	.align		4
        /*001c*/ 	.word	0xfffffffc


//--------------------- .text._Z22convertRGBToRGBAKernelP6uchar4iP6uchar3iii --------------------------
	.section	.text._Z22convertRGBToRGBAKernelP6uchar4iP6uchar3iii,"ax",@progbits
	.align	128
        .global         _Z22convertRGBToRGBAKernelP6uchar4iP6uchar3iii
        .type           _Z22convertRGBToRGBAKernelP6uchar4iP6uchar3iii,@function
        .size           _Z22convertRGBToRGBAKernelP6uchar4iP6uchar3iii,(.L_x_31 - _Z22convertRGBToRGBAKernelP6uchar4iP6uchar3iii)
        .other          _Z22convertRGBToRGBAKernelP6uchar4iP6uchar3iii,@"STO_CUDA_ENTRY STV_DEFAULT"
_Z22convertRGBToRGBAKernelP6uchar4iP6uchar3iii:
.text._Z22convertRGBToRGBAKernelP6uchar4iP6uchar3iii:
[----:B------:R-:W-:Y:S01]  /*0000*/  LDC R1, c[0x0][0x37c] ;  /* 0x0000df00ff017b82 */ /* 0x000fe20000000800 */
[----:B------:R-:W0:Y:S01]  /*0010*/  S2R R9, SR_CTAID.Y ;  /* 0x0000000000097919 */ /* 0x000e220000002600 */
[----:B------:R-:W1:Y:S01]  /*0020*/  LDCU UR7, c[0x0][0x3a0] ;  /* 0x00007400ff0777ac */ /* 0x000e620008000800 */
[----:B------:R-:W0:Y:S01]  /*0030*/  S2R R2, SR_TID.Y ;  /* 0x0000000000027919 */ /* 0x000e220000002200 */
[----:B------:R-:W2:Y:S01]  /*0040*/  LDCU UR8, c[0x0][0x39c] ;  /* 0x00007380ff0877ac */ /* 0x000ea20008000800 */
[----:B------:R-:W3:Y:S01]  /*0050*/  S2R R0, SR_CTAID.X ;  /* 0x0000000000007919 */ /* 0x000ee20000002500 */
[----:B------:R-:W4:Y:S01]  /*0060*/  LDCU.64 UR4, c[0x0][0x358] ;  /* 0x00006b00ff0477ac */ /* 0x000f220008000a00 */
[----:B------:R-:W3:Y:S01]  /*0070*/  S2R R3, SR_TID.X ;  /* 0x0000000000037919 */ /* 0x000ee20000002100 */
[----:B0-----:R-:W-:-:S05]  /*0080*/  IMAD R9, R9, 0x20, R2 ;  /* 0x0000002009097824 */ /* 0x001fca00078e0202 */
[----:B-1----:R-:W-:Y:S01]  /*0090*/  ISETP.GE.AND P1, PT, R9, UR7, PT ;  /* 0x0000000709007c0c */ /* 0x002fe2000bf26270 */
[----:B---3--:R-:W-:Y:S02]  /*00a0*/  IMAD R0, R0, 0x20, R3 ;  /* 0x0000002000007824 */ /* 0x008fe400078e0203 */
[----:B------:R-:W0:Y:S03]  /*00b0*/  LDC.64 R2, c[0x0][0x390] ;  /* 0x0000e400ff027b82 */ /* 0x000e260000000a00 */
[----:B--2---:R-:W-:-:S13]  /*00c0*/  ISETP.GE.OR P1, PT, R0, UR8, P1 ;  /* 0x0000000800007c0c */ /* 0x004fda0008f26670 */
[----:B------:R-:W1:Y:S01]  /*00d0*/  @!P1 LDC R4, c[0x0][0x398] ;  /* 0x0000e600ff049b82 */ /* 0x000e620000000800 */
[----:B0-----:R-:W-:Y:S01]  /*00e0*/  IMAD.WIDE R2, R0, 0x3, R2 ;  /* 0x0000000300027825 */ /* 0x001fe200078e0202 */
[----:B------:R-:W0:Y:S06]  /*00f0*/  LDCU UR6, c[0x0][0x364] ;  /* 0x00006c80ff0677ac */ /* 0x000e2c0008000800 */
[----:B------:R-:W2:Y:S01]  /*0100*/  @!P1 LDC R12, c[0x0][0x388] ;  /* 0x0000e200ff0c9b82 */ /* 0x000ea20000000800 */
[----:B-1----:R-:W-:-:S05]  /*0110*/  @!P1 IMAD R5, R9, R4, RZ ;  /* 0x0000000409059224 */ /* 0x002fca00078e02ff */
[----:B------:R-:W-:-:S04]  /*0120*/  @!P1 IADD3 R6, P0, PT, R2, R5, RZ ;  /* 0x0000000502069210 */ /* 0x000fc80007f1e0ff */
[----:B------:R-:W-:Y:S01]  /*0130*/  @!P1 LEA.HI.X.SX32 R7, R5, R3, 0x1, P0 ;  /* 0x0000000305079211 */ /* 0x000fe200000f0eff */
[C---:B0-----:R-:W-:Y:S01]  /*0140*/  VIADD R8, R9.reuse, UR6 ;  /* 0x0000000609087c36 */ /* 0x041fe20008000000 */
[----:B------:R-:W0:Y:S03]  /*0150*/  LDC.64 R4, c[0x0][0x380] ;  /* 0x0000e000ff047b82 */ /* 0x000e260000000a00 */
[----:B----4-:R-:W3:Y:S04]  /*0160*/  @!P1 LDG.E.U8 R10, desc[UR4][R6.64+0x1] ;  /* 0x00000104060a9981 */ /* 0x010ee8000c1e1100 */
[----:B------:R-:W3:Y:S04]  /*0170*/  @!P1 LDG.E.U8 R11, desc[UR4][R6.64] ;  /* 0x00000004060b9981 */ /* 0x000ee8000c1e1100 */
[----:B------:R1:W4:Y:S01]  /*0180*/  @!P1 LDG.E.U8 R13, desc[UR4][R6.64+0x2] ;  /* 0x00000204060d9981 */ /* 0x000322000c1e1100 */
[----:B------:R-:W-:Y:S01]  /*0190*/  ISETP.GE.AND P0, PT, R8, UR7, PT ;  /* 0x0000000708007c0c */ /* 0x000fe2000bf06270 */
[----:B--2---:R-:W-:-:S02]  /*01a0*/  @!P1 IMAD R9, R9, R12, RZ ;  /* 0x0000000c09099224 */ /* 0x004fc400078e02ff */
[----:B------:R-:W-:Y:S01]  /*01b0*/  @!P1 IMAD.MOV.U32 R14, RZ, RZ, 0x3340 ;  /* 0x00003340ff0e9424 */ /* 0x000fe200078e00ff */
[C---:B------:R-:W-:Y:S01]  /*01c0*/  ISETP.GE.OR P0, PT, R0.reuse, UR8, P0 ;  /* 0x0000000800007c0c */ /* 0x040fe20008706670 */
[----:B0-----:R-:W-:-:S12]  /*01d0*/  IMAD.WIDE R4, R0, 0x4, R4 ;  /* 0x0000000400047825 */ /* 0x001fd800078e0204 */
[----:B------:R-:W0:Y:S02]  /*01e0*/  @!P0 LDC R15, c[0x0][0x398] ;  /* 0x0000e600ff0f8b82 */ /* 0x000e240000000800 */
[----:B0-----:R-:W-:-:S05]  /*01f0*/  @!P0 IMAD R15, R8, R15, RZ ;  /* 0x0000000f080f8224 */ /* 0x001fca00078e02ff */
[----:B-1----:R-:W-:-:S04]  /*0200*/  @!P0 IADD3 R6, P3, PT, R2, R15, RZ ;  /* 0x0000000f02068210 */ /* 0x002fc80007f7e0ff */
[----:B------:R-:W-:Y:S02]  /*0210*/  @!P0 LEA.HI.X.SX32 R7, R15, R3, 0x1, P3 ;  /* 0x000000030f078211 */ /* 0x000fe400018f0eff */
[----:B---3--:R-:W-:Y:S02]  /*0220*/  @!P1 PRMT R12, R11, 0x3340, R10 ;  /* 0x000033400b0c9816 */ /* 0x008fe4000000000a */
[----:B------:R-:W-:Y:S02]  /*0230*/  @!P1 IADD3 R10, P2, PT, R4, R9, RZ ;  /* 0x00000009040a9210 */ /* 0x000fe40007f5e0ff */
[----:B----4-:R-:W-:Y:S02]  /*0240*/  @!P1 PRMT R13, R13, R14, 0xffff ;  /* 0x0000ffff0d0d9416 */ /* 0x010fe4000000000e */
[----:B------:R-:W-:Y:S02]  /*0250*/  @!P1 LEA.HI.X.SX32 R11, R9, R5, 0x1, P2 ;  /* 0x00000005090b9211 */ /* 0x000fe400010f0eff */
[----:B------:R-:W-:Y:S01]  /*0260*/  @!P1 PRMT R13, R12, 0x5410, R13 ;  /* 0x000054100c0d9816 */ /* 0x000fe2000000000d */
[----:B------:R-:W-:Y:S01]  /*0270*/  VIADD R16, R8, UR6 ;  /* 0x0000000608107c36 */ /* 0x000fe20008000000 */
[----:B------:R-:W0:Y:S03]  /*0280*/  @!P0 LDC R9, c[0x0][0x388] ;  /* 0x0000e200ff098b82 */ /* 0x000e260000000800 */
[----:B------:R1:W-:Y:S04]  /*0290*/  @!P1 STG.E desc[UR4][R10.64], R13 ;  /* 0x0000000d0a009986 */ /* 0x0003e8000c101904 */
[----:B------:R-:W2:Y:S04]  /*02a0*/  @!P0 LDG.E.U8 R12, desc[UR4][R6.64+0x1] ;  /* 0x00000104060c8981 */ /* 0x000ea8000c1e1100 */
[----:B------:R-:W2:Y:S04]  /*02b0*/  @!P0 LDG.E.U8 R15, desc[UR4][R6.64] ;  /* 0x00000004060f8981 */ /* 0x000ea8000c1e1100 */
[----:B------:R3:W4:Y:S01]  /*02c0*/  @!P0 LDG.E.U8 R14, desc[UR4][R6.64+0x2] ;  /* 0x00000204060e8981 */ /* 0x000722000c1e1100 */
[----:B------:R-:W-:Y:S01]  /*02d0*/  ISETP.GE.AND P1, PT, R16, UR7, PT ;  /* 0x0000000710007c0c */ /* 0x000fe2000bf26270 */
[----:B-1----:R-:W-:-:S03]  /*02e0*/  @!P0 IMAD.MOV.U32 R11, RZ, RZ, 0x3340 ;  /* 0x00003340ff0b8424 */ /* 0x002fc600078e00ff */
[----:B------:R-:W-:Y:S01]  /*02f0*/  ISETP.GE.OR P1, PT, R0, UR8, P1 ;  /* 0x0000000800007c0c */ /* 0x000fe20008f26670 */
[----:B0-----:R-:W-:-:S05]  /*0300*/  @!P0 IMAD R9, R8, R9, RZ ;  /* 0x0000000908098224 */ /* 0x001fca00078e02ff */
[----:B------:R-:W-:-:S07]  /*0310*/  @!P0 IADD3 R8, P2, PT, R4, R9, RZ ;  /* 0x0000000904088210 */ /* 0x000fce0007f5e0ff */
[----:B------:R-:W0:Y:S01]  /*0320*/  @!P1 LDC R17, c[0x0][0x398] ;  /* 0x0000e600ff119b82 */ /* 0x000e220000000800 */
[----:B------:R-:W-:Y:S01]  /*0330*/  @!P0 LEA.HI.X.SX32 R9, R9, R5, 0x1, P2 ;  /* 0x0000000509098211 */ /* 0x000fe200010f0eff */
[----:B0-----:R-:W-:-:S05]  /*0340*/  @!P1 IMAD R17, R16, R17, RZ ;  /* 0x0000001110119224 */ /* 0x001fca00078e02ff */
[----:B---3--:R-:W-:-:S04]  /*0350*/  @!P1 IADD3 R6, P3, PT, R2, R17, RZ ;  /* 0x0000001102069210 */ /* 0x008fc80007f7e0ff */
[----:B------:R-:W-:Y:S02]  /*0360*/  @!P1 LEA.HI.X.SX32 R7, R17, R3, 0x1, P3 ;  /* 0x0000000311079211 */ /* 0x000fe400018f0eff */
[----:B--2---:R-:W-:Y:S02]  /*0370*/  @!P0 PRMT R12, R15, 0x3340, R12 ;  /* 0x000033400f0c8816 */ /* 0x004fe4000000000c */
[----:B----4-:R-:W-:-:S04]  /*0380*/  @!P0 PRMT R11, R14, R11, 0xffff ;  /* 0x0000ffff0e0b8416 */ /* 0x010fc8000000000b */
[----:B------:R-:W-:Y:S02]  /*0390*/  @!P0 PRMT R13, R12, 0x5410, R11 ;  /* 0x000054100c0d8816 */ /* 0x000fe4000000000b */
[----:B------:R-:W0:Y:S03]  /*03a0*/  @!P1 LDC R11, c[0x0][0x388] ;  /* 0x0000e200ff0b9b82 */ /* 0x000e260000000800 */
[----:B------:R1:W-:Y:S04]  /*03b0*/  @!P0 STG.E desc[UR4][R8.64], R13 ;  /* 0x0000000d08008986 */ /* 0x0003e8000c101904 */
[----:B------:R-:W2:Y:S04]  /*03c0*/  @!P1 LDG.E.U8 R10, desc[UR4][R6.64+0x1] ;  /* 0x00000104060a9981 */ /* 0x000ea8000c1e1100 */
[----:B------:R-:W2:Y:S04]  /*03d0*/  @!P1 LDG.E.U8 R15, desc[UR4][R6.64] ;  /* 0x00000004060f9981 */ /* 0x000ea8000c1e1100 */
[----:B------:R-:W3:Y:S01]  /*03e0*/  @!P1 LDG.E.U8 R12, desc[UR4][R6.64+0x2] ;  /* 0x00000204060c9981 */ /* 0x000ee2000c1e1100 */
[----:B------:R-:W-:-:S02]  /*03f0*/  VIADD R14, R16, UR6 ;  /* 0x00000006100e7c36 */ /* 0x000fc40008000000 */
[----:B------:R-:W-:-:S03]  /*0400*/  @!P1 IMAD.MOV.U32 R17, RZ, RZ, 0x3340 ;  /* 0x00003340ff119424 */ /* 0x000fc600078e00ff */
[----:B------:R-:W-:Y:S01]  /*0410*/  ISETP.GE.AND P0, PT, R14, UR7, PT ;  /* 0x000000070e007c0c */ /* 0x000fe2000bf06270 */
[----:B0-----:R-:W-:-:S03]  /*0420*/  @!P1 IMAD R11, R16, R11, RZ ;  /* 0x0000000b100b9224 */ /* 0x001fc600078e02ff */
[----:B------:R-:W-:Y:S02]  /*0430*/  ISETP.GE.OR P0, PT, R0, UR8, P0 ;  /* 0x0000000800007c0c */ /* 0x000fe40008706670 */
[----:B--2---:R-:W-:Y:S02]  /*0440*/  @!P1 PRMT R15, R15, 0x3340, R10 ;  /* 0x000033400f0f9816 */ /* 0x004fe4000000000a */
[----:B------:R-:W-:Y:S02]  /*0450*/  @!P1 IADD3 R10, P2, PT, R4, R11, RZ ;  /* 0x0000000b040a9210 */ /* 0x000fe40007f5e0ff */
[----:B---3--:R-:W-:Y:S02]  /*0460*/  @!P1 PRMT R12, R12, R17, 0xffff ;  /* 0x0000ffff0c0c9416 */ /* 0x008fe40000000011 */
[----:B------:R-:W-:Y:S02]  /*0470*/  @!P1 LEA.HI.X.SX32 R11, R11, R5, 0x1, P2 ;  /* 0x000000050b0b9211 */ /* 0x000fe400010f0eff */
[----:B------:R-:W-:-:S05]  /*0480*/  @!P1 PRMT R15, R15, 0x5410, R12 ;  /* 0x000054100f0f9816 */ /* 0x000fca000000000c */
[----:B------:R1:W-:Y:S01]  /*0490*/  @!P1 STG.E desc[UR4][R10.64], R15 ;  /* 0x0000000f0a009986 */ /* 0x0003e2000c101904 */
[----:B------:R-:W-:Y:S05]  /*04a0*/  @P0 EXIT ;  /* 0x000000000000094d */ /* 0x000fea0003800000 */
[----:B------:R-:W0:Y:S02]  /*04b0*/  LDCU UR6, c[0x0][0x398] ;  /* 0x00007300ff0677ac */ /* 0x000e240008000800 */
[----:B0-----:R-:W-:Y:S01]  /*04c0*/  IMAD R7, R14, UR6, RZ ;  /* 0x000000060e077c24 */ /* 0x001fe2000f8e02ff */
[----:B------:R-:W0:Y:S04]  /*04d0*/  LDCU UR6, c[0x0][0x388] ;  /* 0x00007100ff0677ac */ /* 0x000e280008000800 */
[----:B------:R-:W-:-:S04]  /*04e0*/  IADD3 R2, P0, PT, R2, R7, RZ ;  /* 0x0000000702027210 */ /* 0x000fc80007f1e0ff */
[----:B------:R-:W-:-:S05]  /*04f0*/  LEA.HI.X.SX32 R3, R7, R3, 0x1, P0 ;  /* 0x0000000307037211 */ /* 0x000fca00000f0eff */
[----:B------:R-:W2:Y:S04]  /*0500*/  LDG.E.U8 R0, desc[UR4][R2.64+0x1] ;  /* 0x0000010402007981 */ /* 0x000ea8000c1e1100 */
[----:B-1----:R-:W2:Y:S04]  /*0510*/  LDG.E.U8 R9, desc[UR4][R2.64] ;  /* 0x0000000402097981 */ /* 0x002ea8000c1e1100 */
[----:B------:R-:W3:Y:S01]  /*0520*/  LDG.E.U8 R6, desc[UR4][R2.64+0x2] ;  /* 0x0000020402067981 */ /* 0x000ee2000c1e1100 */
[----:B------:R-:W-:Y:S01]  /*0530*/  UMOV UR7, 0x3340 ;  /* 0x0000334000077882 */ /* 0x000fe20000000000 */
[----:B0-----:R-:W-:-:S02]  /*0540*/  IMAD R7, R14, UR6, RZ ;  /* 0x000000060e077c24 */ /* 0x001fc4000f8e02ff */
[----:B------:R-:W-:-:S03]  /*0550*/  IMAD.U32 R11, RZ, RZ, UR7 ;  /* 0x00000007ff0b7e24 */ /* 0x000fc6000f8e00ff */
[----:B------:R-:W-:-:S04]  /*0560*/  IADD3 R4, P0, PT, R4, R7, RZ ;  /* 0x0000000704047210 */ /* 0x000fc80007f1e0ff */
[----:B------:R-:W-:Y:S02]  /*0570*/  LEA.HI.X.SX32 R5, R7, R5, 0x1, P0 ;  /* 0x0000000507057211 */ /* 0x000fe400000f0eff */
[----:B--2---:R-:W-:Y:S02]  /*0580*/  PRMT R0, R9, 0x3340, R0 ;  /* 0x0000334009007816 */ /* 0x004fe40000000000 */
[----:B---3--:R-:W-:-:S04]  /*0590*/  PRMT R9, R6, R11, 0xffff ;  /* 0x0000ffff06097416 */ /* 0x008fc8000000000b */
[----:B------:R-:W-:-:S05]  /*05a0*/  PRMT R9, R0, 0x5410, R9 ;  /* 0x0000541000097816 */ /* 0x000fca0000000009 */
[----:B------:R-:W-:Y:S01]  /*05b0*/  STG.E desc[UR4][R4.64], R9 ;  /* 0x0000000904007986 */ /* 0x000fe2000c101904 */
[----:B------:R-:W-:Y:S05]  /*05c0*/  EXIT ;  /* 0x000000000000794d */ /* 0x000fea0003800000 */
.L_x_0:
[----:B------:R-:W-:-:S00]  /*05d0*/  BRA `(.L_x_0) ;  /* 0xfffffffc00fc7947 */ /* 0x000fc0000383ffff */
[----:B------:R-:W-:-:S00]  /*05e0*/  NOP ;  /* 0x0000000000007918 */ /* 0x000fc00000000000 */
        /* <DEDUP_REMOVED lines=9> */
.L_x_31:


//--------------------- .text._Z16ApplyMatteKernelILi2EEvP6uchar4iPKS0_iPKhiii --------------------------
	.section	.text._Z16ApplyMatteKernelILi2EEvP6uchar4iPKS0_iPKhiii,"ax",@progbits
	.align	128
        .global         _Z16ApplyMatteKernelILi2EEvP6uchar4iPKS0_iPKhiii
        .type           _Z16ApplyMatteKernelILi2EEvP6uchar4iPKS0_iPKhiii,@function
        .size           _Z16ApplyMatteKernelILi2EEvP6uchar4iPKS0_iPKhiii,(.L_x_32 - _Z16ApplyMatteKernelILi2EEvP6uchar4iPKS0_iPKhiii)
        .other          _Z16ApplyMatteKernelILi2EEvP6uchar4iPKS0_iPKhiii,@"STO_CUDA_ENTRY STV_DEFAULT"
_Z16ApplyMatteKernelILi2EEvP6uchar4iPKS0_iPKhiii:
.text._Z16ApplyMatteKernelILi2EEvP6uchar4iPKS0_iPKhiii:
[----:B------:R-:W-:Y:S01]  /*0000*/  LDC R1, c[0x0][0x37c] ;  /* 0x0000df00ff017b82 */ /* 0x000fe20000000800 */
[----:B------:R-:W0:Y:S01]  /*0010*/  S2R R11, SR_CTAID.Y ;  /* 0x00000000000b7919 */ /* 0x000e220000002600 */
[----:B------:R-:W1:Y:S01]  /*0020*/  LDCU UR7, c[0x0][0x3b0] ;  /* 0x00007600ff0777ac */ /* 0x000e620008000800 */
[----:B------:R-:W-:Y:S01]  /*0030*/  BSSY.RECONVERGENT B0, `(.L_x_1) ;  /* 0x0000033000007945 */ /* 0x000fe20003800200 */
[----:B------:R-:W0:Y:S01]  /*0040*/  S2R R2, SR_TID.Y ;  /* 0x0000000000027919 */ /* 0x000e220000002200 */
[----:B------:R-:W2:Y:S01]  /*0050*/  LDCU UR6, c[0x0][0x364] ;  /* 0x00006c80ff0677ac */ /* 0x000ea20008000800 */
[----:B------:R-:W3:Y:S01]  /*0060*/  S2R R0, SR_CTAID.X ;  /* 0x0000000000007919 */ /* 0x000ee20000002500 */
[----:B------:R-:W4:Y:S01]  /*0070*/  LDCU UR8, c[0x0][0x3ac] ;  /* 0x00007580ff0877ac */ /* 0x000f220008000800 */
[----:B------:R-:W3:Y:S01]  /*0080*/  S2R R3, SR_TID.X ;  /* 0x0000000000037919 */ /* 0x000ee20000002100 */
[----:B------:R-:W0:Y:S02]  /*0090*/  LDCU.64 UR4, c[0x0][0x358] ;  /* 0x00006b00ff0477ac */ /* 0x000e240008000a00 */
[----:B0-----:R-:W-:-:S04]  /*00a0*/  IMAD R11, R11, 0x20, R2 ;  /* 0x000000200b0b7824 */ /* 0x001fc800078e0202 */
[C---:B--2---:R-:W-:Y:S01]  /*00b0*/  VIADD R7, R11.reuse, UR6 ;  /* 0x000000060b077c36 */ /* 0x044fe20008000000 */
[----:B-1----:R-:W-:Y:S01]  /*00c0*/  ISETP.GE.AND P2, PT, R11, UR7, PT ;  /* 0x000000070b007c0c */ /* 0x002fe2000bf46270 */
[----:B---3--:R-:W-:-:S03]  /*00d0*/  IMAD R0, R0, 0x20, R3 ;  /* 0x0000002000007824 */ /* 0x008fc600078e0203 */
[C---:B------:R-:W-:Y:S01]  /*00e0*/  ISETP.GE.AND P0, PT, R7.reuse, UR7, PT ;  /* 0x0000000707007c0c */ /* 0x040fe2000bf06270 */
[----:B------:R-:W-:Y:S01]  /*00f0*/  VIADD R5, R7, UR6 ;  /* 0x0000000607057c36 */ /* 0x000fe20008000000 */
[----:B----4-:R-:W-:-:S03]  /*0100*/  ISETP.GE.OR P2, PT, R0, UR8, P2 ;  /* 0x0000000800007c0c */ /* 0x010fc60009746670 */
[C---:B------:R-:W-:Y:S01]  /*0110*/  VIADD R3, R5.reuse, UR6 ;  /* 0x0000000605037c36 */ /* 0x040fe20008000000 */
[----:B------:R-:W-:Y:S02]  /*0120*/  ISETP.GE.AND P3, PT, R5, UR7, PT ;  /* 0x0000000705007c0c */ /* 0x000fe4000bf66270 */
[C---:B------:R-:W-:Y:S02]  /*0130*/  ISETP.GE.OR P0, PT, R0.reuse, UR8, P0 ;  /* 0x0000000800007c0c */ /* 0x040fe40008706670 */
[----:B------:R-:W-:Y:S02]  /*0140*/  ISETP.GE.AND P1, PT, R3, UR7, PT ;  /* 0x0000000703007c0c */ /* 0x000fe4000bf26270 */
[C---:B------:R-:W-:Y:S02]  /*0150*/  ISETP.GE.OR P3, PT, R0.reuse, UR8, P3 ;  /* 0x0000000800007c0c */ /* 0x040fe40009f66670 */
[----:B------:R-:W-:Y:S01]  /*0160*/  ISETP.GE.OR P1, PT, R0, UR8, P1 ;  /* 0x0000000800007c0c */ /* 0x000fe20008f26670 */
[----:B------:R-:W-:-:S12]  /*0170*/  @P2 BRA `(.L_x_2) ;  /* 0x0000000000782947 */ /* 0x000fd80003800000 */
[----:B------:R-:W0:Y:S01]  /*0180*/  LDCU UR10, c[0x0][0x3a8] ;  /* 0x00007500ff0a77ac */ /* 0x000e220008000800 */
[----:B------:R-:W1:Y:S01]  /*0190*/  LDC.64 R12, c[0x0][0x390] ;  /* 0x0000e400ff0c7b82 */ /* 0x000e620000000a00 */
[----:B------:R-:W2:Y:S01]  /*01a0*/  LDCU.64 UR12, c[0x0][0x3a0] ;  /* 0x00007400ff0c77ac */ /* 0x000ea20008000a00 */
[----:B------:R-:W3:Y:S01]  /*01b0*/  LDCU UR9, c[0x0][0x398] ;  /* 0x00007300ff0977ac */ /* 0x000ee20008000800 */
[----:B0-----:R-:W-:-:S05]  /*01c0*/  IMAD R2, R11, UR10, R0 ;  /* 0x0000000a0b027c24 */ /* 0x001fca000f8e0200 */
[----:B--2---:R-:W-:Y:S01]  /*01d0*/  IADD3 R14, P2, PT, R2, UR12, RZ ;  /* 0x0000000c020e7c10 */ /* 0x004fe2000ff5e0ff */
[----:B---3--:R-:W-:-:S03]  /*01e0*/  IMAD R9, R11, UR9, R0 ;  /* 0x000000090b097c24 */ /* 0x008fc6000f8e0200 */
[----:B------:R-:W-:Y:S01]  /*01f0*/  LEA.HI.X.SX32 R15, R2, UR13, 0x1, P2 ;  /* 0x0000000d020f7c11 */ /* 0x000fe200090f0eff */
[----:B------:R-:W0:Y:S04]  /*0200*/  LDCU UR9, c[0x0][0x388] ;  /* 0x00007100ff0977ac */ /* 0x000e280008000800 */
[----:B------:R-:W2:Y:S01]  /*0210*/  LDG.E.U8 R14, desc[UR4][R14.64] ;  /* 0x000000040e0e7981 */ /* 0x000ea2000c1e1100 */
[----:B-1----:R-:W-:Y:S02]  /*0220*/  IMAD.WIDE R12, R9, 0x4, R12 ;  /* 0x00000004090c7825 */ /* 0x002fe400078e020c */
[----:B------:R-:W1:Y:S04]  /*0230*/  LDC.64 R8, c[0x0][0x380] ;  /* 0x0000e000ff087b82 */ /* 0x000e680000000a00 */
[----:B------:R-:W3:Y:S01]  /*0240*/  LDG.E R12, desc[UR4][R12.64] ;  /* 0x000000040c0c7981 */ /* 0x000ee2000c1e1900 */
[----:B0-----:R-:W-:-:S04]  /*0250*/  IMAD R11, R11, UR9, R0 ;  /* 0x000000090b0b7c24 */ /* 0x001fc8000f8e0200 */
[----:B-1----:R-:W-:Y:S01]  /*0260*/  IMAD.WIDE R8, R11, 0x4, R8 ;  /* 0x000000040b087825 */ /* 0x002fe200078e0208 */
[----:B--2---:R-:W-:-:S05]  /*0270*/  LOP3.LUT R2, R14, 0x1, RZ, 0xc0, !PT ;  /* 0x000000010e027812 */ /* 0x004fca00078ec0ff */
[----:B------:R-:W-:Y:S01]  /*0280*/  IMAD.MOV R2, RZ, RZ, -R2 ;  /* 0x000000ffff027224 */ /* 0x000fe200078e0a02 */
[C---:B---3--:R-:W-:Y:S02]  /*0290*/  PRMT R10, R12.reuse, 0x7773, RZ ;  /* 0x000077730c0a7816 */ /* 0x048fe400000000ff */
[----:B------:R-:W-:Y:S02]  /*02a0*/  PRMT R6, R12, 0x7772, RZ ;  /* 0x000077720c067816 */ /* 0x000fe400000000ff */
[----:B------:R-:W-:Y:S02]  /*02b0*/  PRMT R17, R2, 0x7710, RZ ;  /* 0x0000771002117816 */ /* 0x000fe400000000ff */
[C---:B------:R-:W-:Y:S02]  /*02c0*/  PRMT R4, R12.reuse, 0x7771, RZ ;  /* 0x000077710c047816 */ /* 0x040fe400000000ff */
[----:B------:R-:W-:Y:S02]  /*02d0*/  PRMT R2, R12, 0x7770, RZ ;  /* 0x000077700c027816 */ /* 0x000fe400000000ff */
[----:B------:R-:W-:-:S02]  /*02e0*/  LOP3.LUT R10, R17, 0xffff, R10, 0x80, !PT ;  /* 0x0000ffff110a7812 */ /* 0x000fc400078e800a */
[C---:B------:R-:W-:Y:S02]  /*02f0*/  LOP3.LUT R13, R17.reuse, 0xffff, R6, 0x80, !PT ;  /* 0x0000ffff110d7812 */ /* 0x040fe400078e8006 */
[C---:B------:R-:W-:Y:S02]  /*0300*/  LOP3.LUT R4, R17.reuse, 0xffff, R4, 0x80, !PT ;  /* 0x0000ffff11047812 */ /* 0x040fe400078e8004 */
[----:B------:R-:W-:Y:S02]  /*0310*/  LOP3.LUT R15, R17, 0xffff, R2, 0x80, !PT ;  /* 0x0000ffff110f7812 */ /* 0x000fe400078e8002 */
[----:B------:R-:W-:Y:S02]  /*0320*/  PRMT R10, R13, 0x3340, R10 ;  /* 0x000033400d0a7816 */ /* 0x000fe4000000000a */
[----:B------:R-:W-:-:S04]  /*0330*/  PRMT R15, R15, 0x3340, R4 ;  /* 0x000033400f0f7816 */ /* 0x000fc80000000004 */
[----:B------:R-:W-:-:S05]  /*0340*/  PRMT R15, R15, 0x5410, R10 ;  /* 0x000054100f0f7816 */ /* 0x000fca000000000a */
[----:B------:R0:W-:Y:S02]  /*0350*/  STG.E desc[UR4][R8.64], R15 ;  /* 0x0000000f08007986 */ /* 0x0001e4000c101904 */
.L_x_2:
[----:B------:R-:W-:Y:S05]  /*0360*/  BSYNC.RECONVERGENT B0 ;  /* 0x0000000000007941 */ /* 0x000fea0003800200 */
.L_x_1:
[----:B------:R-:W-:Y:S04]  /*0370*/  BSSY.RECONVERGENT B0, `(.L_x_3) ;  /* 0x0000020000007945 */ /* 0x000fe80003800200 */
[----:B------:R-:W-:Y:S05]  /*0380*/  @P0 BRA `(.L_x_4) ;  /* 0x0000000000780947 */ /* 0x000fea0003800000 */
[----:B------:R-:W1:Y:S01]  /*0390*/  LDCU UR10, c[0x0][0x3a8] ;  /* 0x00007500ff0a77ac */ /* 0x000e620008000800 */
[----:B------:R-:W2:Y:S01]  /*03a0*/  LDC.64 R10, c[0x0][0x390] ;  /* 0x0000e400ff0a7b82 */ /* 0x000ea20000000a00 */
[----:B------:R-:W3:Y:S01]  /*03b0*/  LDCU.64 UR12, c[0x0][0x3a0] ;  /* 0x00007400ff0c77ac */ /* 0x000ee20008000a00 */
[----:B------:R-:W0:Y:S01]  /*03c0*/  LDCU UR9, c[0x0][0x398] ;  /* 0x00007300ff0977ac */ /* 0x000e220008000800 */
[----:B-1----:R-:W-:-:S05]  /*03d0*/  IMAD R2, R7, UR10, R0 ;  /* 0x0000000a07027c24 */ /* 0x002fca000f8e0200 */
[----:B---3--:R-:W-:Y:S01]  /*03e0*/  IADD3 R12, P0, PT, R2, UR12, RZ ;  /* 0x0000000c020c7c10 */ /* 0x008fe2000ff1e0ff */
[----:B0-----:R-:W-:-:S03]  /*03f0*/  IMAD R9, R7, UR9, R0 ;  /* 0x0000000907097c24 */ /* 0x001fc6000f8e0200 */
[----:B------:R-:W-:Y:S01]  /*0400*/  LEA.HI.X.SX32 R13, R2, UR13, 0x1, P0 ;  /* 0x0000000d020d7c11 */ /* 0x000fe200080f0eff */
[----:B------:R-:W0:Y:S04]  /*0410*/  LDCU UR9, c[0x0][0x388] ;  /* 0x00007100ff0977ac */ /* 0x000e280008000800 */
[----:B------:R-:W3:Y:S01]  /*0420*/  LDG.E.U8 R12, desc[UR4][R12.64] ;  /* 0x000000040c0c7981 */ /* 0x000ee2000c1e1100 */
[----:B--2---:R-:W-:Y:S02]  /*0430*/  IMAD.WIDE R10, R9, 0x4, R10 ;  /* 0x00000004090a7825 */ /* 0x004fe400078e020a */
[----:B------:R-:W1:Y:S04]  /*0440*/  LDC.64 R8, c[0x0][0x380] ;  /* 0x0000e000ff087b82 */ /* 0x000e680000000a00 */
[----:B------:R-:W2:Y:S01]  /*0450*/  LDG.E R10, desc[UR4][R10.64] ;  /* 0x000000040a0a7981 */ /* 0x000ea2000c1e1900 */
[----:B0-----:R-:W-:-:S04]  /*0460*/  IMAD R7, R7, UR9, R0 ;  /* 0x0000000907077c24 */ /* 0x001fc8000f8e0200 */
[----:B-1----:R-:W-:Y:S01]  /*0470*/  IMAD.WIDE R8, R7, 0x4, R8 ;  /* 0x0000000407087825 */ /* 0x002fe200078e0208 */
[----:B---3--:R-:W-:-:S05]  /*0480*/  LOP3.LUT R2, R12, 0x1, RZ, 0xc0, !PT ;  /* 0x000000010c027812 */ /* 0x008fca00078ec0ff */
[----:B------:R-:W-:Y:S01]  /*0490*/  IMAD.MOV R2, RZ, RZ, -R2 ;  /* 0x000000ffff027224 */ /* 0x000fe200078e0a02 */
[C---:B--2---:R-:W-:Y:S02]  /*04a0*/  PRMT R14, R10.reuse, 0x7773, RZ ;  /* 0x000077730a0e7816 */ /* 0x044fe400000000ff */
        /* <DEDUP_REMOVED lines=12> */
.L_x_4:
[----:B------:R-:W-:Y:S05]  /*0570*/  BSYNC.RECONVERGENT B0 ;  /* 0x0000000000007941 */ /* 0x000fea0003800200 */
.L_x_3:
[----:B------:R-:W-:Y:S04]  /*0580*/  BSSY.RECONVERGENT B0, `(.L_x_5) ;  /* 0x0000020000007945 */ /* 0x000fe80003800200 */
[----:B------:R-:W-:Y:S05]  /*0590*/  @P3 BRA `(.L_x_6) ;  /* 0x0000000000783947 */ /* 0x000fea0003800000 */
[----:B------:R-:W2:Y:S01]  /*05a0*/  LDCU UR10, c[0x0][0x3a8] ;  /* 0x00007500ff0a77ac */ /* 0x000ea20008000800 */
[----:B01----:R-:W0:Y:S01]  /*05b0*/  LDC.64 R8, c[0x0][0x390] ;  /* 0x0000e400ff087b82 */ /* 0x003e220000000a00 */
[----:B------:R-:W1:Y:S01]  /*05c0*/  LDCU.64 UR12, c[0x0][0x3a0] ;  /* 0x00007400ff0c77ac */ /* 0x000e620008000a00 */
[----:B------:R-:W3:Y:S01]  /*05d0*/  LDCU UR9, c[0x0][0x398] ;  /* 0x00007300ff0977ac */ /* 0x000ee20008000800 */
[----:B--2---:R-:W-:-:S05]  /*05e0*/  IMAD R2, R5, UR10, R0 ;  /* 0x0000000a05027c24 */ /* 0x004fca000f8e0200 */
[----:B-1----:R-:W-:Y:S01]  /*05f0*/  IADD3 R10, P0, PT, R2, UR12, RZ ;  /* 0x0000000c020a7c10 */ /* 0x002fe2000ff1e0ff */
[----:B---3--:R-:W-:-:S03]  /*0600*/  IMAD R7, R5, UR9, R0 ;  /* 0x0000000905077c24 */ /* 0x008fc6000f8e0200 */
[----:B------:R-:W-:Y:S01]  /*0610*/  LEA.HI.X.SX32 R11, R2, UR13, 0x1, P0 ;  /* 0x0000000d020b7c11 */ /* 0x000fe200080f0eff */
[----:B------:R-:W1:Y:S04]  /*0620*/  LDCU UR9, c[0x0][0x388] ;  /* 0x00007100ff0977ac */ /* 0x000e680008000800 */
[----:B------:R-:W2:Y:S01]  /*0630*/  LDG.E.U8 R10, desc[UR4][R10.64] ;  /* 0x000000040a0a7981 */ /* 0x000ea2000c1e1100 */
[----:B0-----:R-:W-:Y:S02]  /*0640*/  IMAD.WIDE R8, R7, 0x4, R8 ;  /* 0x0000000407087825 */ /* 0x001fe400078e0208 */
[----:B------:R-:W0:Y:S04]  /*0650*/  LDC.64 R6, c[0x0][0x380] ;  /* 0x0000e000ff067b82 */ /* 0x000e280000000a00 */
[----:B------:R-:W3:Y:S01]  /*0660*/  LDG.E R8, desc[UR4][R8.64] ;  /* 0x0000000408087981 */ /* 0x000ee2000c1e1900 */
[----:B-1----:R-:W-:-:S04]  /*0670*/  IMAD R5, R5, UR9, R0 ;  /* 0x0000000905057c24 */ /* 0x002fc8000f8e0200 */
[----:B0-----:R-:W-:Y:S01]  /*0680*/  IMAD.WIDE R6, R5, 0x4, R6 ;  /* 0x0000000405067825 */ /* 0x001fe200078e0206 */
        /* <DEDUP_REMOVED lines=15> */
.L_x_6:
[----:B------:R-:W-:Y:S05]  /*0780*/  BSYNC.RECONVERGENT B0 ;  /* 0x0000000000007941 */ /* 0x000fea0003800200 */
.L_x_5:
[----:B------:R-:W-:Y:S05]  /*0790*/  @P1 EXIT ;  /* 0x000000000000194d */ /* 0x000fea0003800000 */
[----:B------:R-:W3:Y:S01]  /*07a0*/  LDCU UR7, c[0x0][0x3a8] ;  /* 0x00007500ff0777ac */ /* 0x000ee20008000800 */
[----:B--2---:R-:W2:Y:S01]  /*07b0*/  LDC.64 R6, c[0x0][0x390] ;  /* 0x0000e400ff067b82 */ /* 0x004ea20000000a00 */
[----:B------:R-:W0:Y:S01]  /*07c0*/  LDCU.64 UR8, c[0x0][0x3a0] ;  /* 0x00007400ff0877ac */ /* 0x000e220008000a00 */
[----:B------:R-:W4:Y:S01]  /*07d0*/  LDCU UR6, c[0x0][0x398] ;  /* 0x00007300ff0677ac */ /* 0x000f220008000800 */
[----:B---3--:R-:W-:-:S05]  /*07e0*/  IMAD R2, R3, UR7, R0 ;  /* 0x0000000703027c24 */ /* 0x008fca000f8e0200 */
[----:B01----:R-:W-:Y:S01]  /*07f0*/  IADD3 R8, P0, PT, R2, UR8, RZ ;  /* 0x0000000802087c10 */ /* 0x003fe2000ff1e0ff */
[----:B----4-:R-:W-:-:S03]  /*0800*/  IMAD R5, R3, UR6, R0 ;  /* 0x0000000603057c24 */ /* 0x010fc6000f8e0200 */
        /* <DEDUP_REMOVED lines=22> */
[----:B------:R-:W-:Y:S01]  /*0970*/  STG.E desc[UR4][R4.64], R11 ;  /* 0x0000000b04007986 */ /* 0x000fe2000c101904 */
[----:B------:R-:W-:Y:S05]  /*0980*/  EXIT ;  /* 0x000000000000794d */ /* 0x000fea0003800000 */
.L_x_7:
        /* <DEDUP_REMOVED lines=15> */
.L_x_32:


//--------------------- .text._Z16ApplyMatteKernelILi1EEvP6uchar4iPKS0_iPKhiii --------------------------
	.section	.text._Z16ApplyMatteKernelILi1EEvP6uchar4iPKS0_iPKhiii,"ax",@progbits
	.align	128
        .global         _Z16ApplyMatteKernelILi1EEvP6uchar4iPKS0_iPKhiii
        .type           _Z16ApplyMatteKernelILi1EEvP6uchar4iPKS0_iPKhiii,@function
        .size           _Z16ApplyMatteKernelILi1EEvP6uchar4iPKS0_iPKhiii,(.L_x_33 - _Z16ApplyMatteKernelILi1EEvP6uchar4iPKS0_iPKhiii)
        .other          _Z16ApplyMatteKernelILi1EEvP6uchar4iPKS0_iPKhiii,@"STO_CUDA_ENTRY STV_DEFAULT"
_Z16ApplyMatteKernelILi1EEvP6uchar4iPKS0_iPKhiii:
.text._Z16ApplyMatteKernelILi1EEvP6uchar4iPKS0_iPKhiii:
[----:B------:R-:W0:Y:S01]  /*0000*/  LDC R1, c[0x0][0x37c] ;  /* 0x0000df00ff017b82 */ /* 0x000e220000000800 */
[----:B------:R-:W1:Y:S01]  /*0010*/  S2R R9, SR_CTAID.Y ;  /* 0x0000000000097919 */ /* 0x000e620000002600 */
[----:B------:R-:W2:Y:S01]  /*0020*/  LDCU UR7, c[0x0][0x3b0] ;  /* 0x00007600ff0777ac */ /* 0x000ea20008000800 */
[----:B------:R-:W-:Y:S01]  /*0030*/  BSSY.RECONVERGENT B0, `(.L_x_8) ;  /* 0x000003c000007945 */ /* 0x000fe20003800200 */
[----:B------:R-:W1:Y:S01]  /*0040*/  S2R R2, SR_TID.Y ;  /* 0x0000000000027919 */ /* 0x000e620000002200 */
[----:B------:R-:W3:Y:S01]  /*0050*/  LDCU UR6, c[0x0][0x364] ;  /* 0x00006c80ff0677ac */ /* 0x000ee20008000800 */
[----:B------:R-:W4:Y:S01]  /*0060*/  S2R R0, SR_CTAID.X ;  /* 0x0000000000007919 */ /* 0x000f220000002500 */
[----:B------:R-:W5:Y:S01]  /*0070*/  LDCU UR8, c[0x0][0x3ac] ;  /* 0x00007580ff0877ac */ /* 0x000f620008000800 */
[----:B------:R-:W4:Y:S01]  /*0080*/  S2R R3, SR_TID.X ;  /* 0x0000000000037919 */ /* 0x000f220000002100 */
[----:B------:R-:W0:Y:S01]  /*0090*/  LDCU.64 UR4, c[0x0][0x358] ;  /* 0x00006b00ff0477ac */ /* 0x000e220008000a00 */
[----:B-1----:R-:W-:-:S04]  /*00a0*/  IMAD R9, R9, 0x20, R2 ;  /* 0x0000002009097824 */ /* 0x002fc800078e0202 */
[C---:B---3--:R-:W-:Y:S01]  /*00b0*/  VIADD R7, R9.reuse, UR6 ;  /* 0x0000000609077c36 */ /* 0x048fe20008000000 */
[----:B--2---:R-:W-:Y:S01]  /*00c0*/  ISETP.GE.AND P2, PT, R9, UR7, PT ;  /* 0x0000000709007c0c */ /* 0x004fe2000bf46270 */
[----:B----4-:R-:W-:-:S03]  /*00d0*/  IMAD R0, R0, 0x20, R3 ;  /* 0x0000002000007824 */ /* 0x010fc600078e0203 */
[C---:B------:R-:W-:Y:S01]  /*00e0*/  ISETP.GE.AND P0, PT, R7.reuse, UR7, PT ;  /* 0x0000000707007c0c */ /* 0x040fe2000bf06270 */
[----:B------:R-:W-:Y:S01]  /*00f0*/  VIADD R5, R7, UR6 ;  /* 0x0000000607057c36 */ /* 0x000fe20008000000 */
[----:B-----5:R-:W-:-:S03]  /*0100*/  ISETP.GE.OR P2, PT, R0, UR8, P2 ;  /* 0x0000000800007c0c */ /* 0x020fc60009746670 */
[C---:B------:R-:W-:Y:S01]  /*0110*/  VIADD R3, R5.reuse, UR6 ;  /* 0x0000000605037c36 */ /* 0x040fe20008000000 */
[----:B------:R-:W-:Y:S02]  /*0120*/  ISETP.GE.AND P3, PT, R5, UR7, PT ;  /* 0x0000000705007c0c */ /* 0x000fe4000bf66270 */
[C---:B------:R-:W-:Y:S02]  /*0130*/  ISETP.GE.OR P0, PT, R0.reuse, UR8, P0 ;  /* 0x0000000800007c0c */ /* 0x040fe40008706670 */
[----:B------:R-:W-:Y:S02]  /*0140*/  ISETP.GE.AND P1, PT, R3, UR7, PT ;  /* 0x0000000703007c0c */ /* 0x000fe4000bf26270 */
[C---:B------:R-:W-:Y:S02]  /*0150*/  ISETP.GE.OR P3, PT, R0.reuse, UR8, P3 ;  /* 0x0000000800007c0c */ /* 0x040fe40009f66670 */
[----:B------:R-:W-:Y:S01]  /*0160*/  ISETP.GE.OR P1, PT, R0, UR8, P1 ;  /* 0x0000000800007c0c */ /* 0x000fe20008f26670 */
[----:B0-----:R-:W-:-:S12]  /*0170*/  @P2 BRA `(.L_x_9) ;  /* 0x00000000009c2947 */ /* 0x001fd80003800000 */
[----:B------:R-:W0:Y:S01]  /*0180*/  LDCU UR9, c[0x0][0x3a8] ;  /* 0x00007500ff0977ac */ /* 0x000e220008000800 */
[----:B------:R-:W1:Y:S01]  /*0190*/  LDC.64 R10, c[0x0][0x390] ;  /* 0x0000e400ff0a7b82 */ /* 0x000e620000000a00 */
[----:B------:R-:W2:Y:S01]  /*01a0*/  LDCU.64 UR10, c[0x0][0x3a0] ;  /* 0x00007400ff0a77ac */ /* 0x000ea20008000a00 */
[----:B0-----:R-:W-:Y:S01]  /*01b0*/  IMAD R2, R9, UR9, R0 ;  /* 0x0000000909027c24 */ /* 0x001fe2000f8e0200 */
[----:B------:R-:W0:Y:S04]  /*01c0*/  LDCU UR9, c[0x0][0x398] ;  /* 0x00007300ff0977ac */ /* 0x000e280008000800 */
[----:B--2---:R-:W-:-:S04]  /*01d0*/  IADD3 R12, P2, PT, R2, UR10, RZ ;  /* 0x0000000a020c7c10 */ /* 0x004fc8000ff5e0ff */
[----:B------:R-:W-:-:S05]  /*01e0*/  LEA.HI.X.SX32 R13, R2, UR11, 0x1, P2 ;  /* 0x0000000b020d7c11 */ /* 0x000fca00090f0eff */
[----:B------:R-:W2:Y:S01]  /*01f0*/  LDG.E.U8 R12, desc[UR4][R12.64] ;  /* 0x000000040c0c7981 */ /* 0x000ea2000c1e1100 */
[----:B0-----:R-:W-:Y:S01]  /*0200*/  IMAD R15, R9, UR9, R0 ;  /* 0x00000009090f7c24 */ /* 0x001fe2000f8e0200 */
[----:B------:R-:W0:Y:S03]  /*0210*/  LDCU UR9, c[0x0][0x388] ;  /* 0x00007100ff0977ac */ /* 0x000e260008000800 */
[----:B-1----:R-:W-:-:S05]  /*0220*/  IMAD.WIDE R10, R15, 0x4, R10 ;  /* 0x000000040f0a7825 */ /* 0x002fca00078e020a */
[----:B------:R1:W3:Y:S02]  /*0230*/  LDG.E R2, desc[UR4][R10.64] ;  /* 0x000000040a027981 */ /* 0x0002e4000c1e1900 */
[----:B-1----:R-:W1:Y:S01]  /*0240*/  LDC.64 R10, c[0x0][0x380] ;  /* 0x0000e000ff0a7b82 */ /* 0x002e620000000a00 */
[----:B0-----:R-:W-:-:S04]  /*0250*/  IMAD R9, R9, UR9, R0 ;  /* 0x0000000909097c24 */ /* 0x001fc8000f8e0200 */
[----:B-1----:R-:W-:Y:S01]  /*0260*/  IMAD.WIDE R10, R9, 0x4, R10 ;  /* 0x00000004090a7825 */ /* 0x002fe200078e020a */
[----:B--2---:R-:W-:-:S04]  /*0270*/  LOP3.LUT R4, R12, 0x1, RZ, 0xc0, !PT ;  /* 0x000000010c047812 */ /* 0x004fc800078ec0ff */
[----:B------:R-:W-:Y:S02]  /*0280*/  ISETP.NE.U32.AND P2, PT, R4, 0x1, PT ;  /* 0x000000010400780c */ /* 0x000fe40003f45070 */
[C---:B---3--:R-:W-:Y:S02]  /*0290*/  PRMT R4, R2.reuse, 0x7770, RZ ;  /* 0x0000777002047816 */ /* 0x048fe400000000ff */
[C---:B------:R-:W-:Y:S02]  /*02a0*/  PRMT R6, R2.reuse, 0x7771, RZ ;  /* 0x0000777102067816 */ /* 0x040fe400000000ff */
[----:B------:R-:W-:-:S07]  /*02b0*/  PRMT R8, R2, 0x7772, RZ ;  /* 0x0000777202087816 */ /* 0x000fce00000000ff */
[----:B------:R-:W-:Y:S02]  /*02c0*/  @P2 LOP3.LUT R14, R4, 0xff, RZ, 0xc0, !PT ;  /* 0x000000ff040e2812 */ /* 0x000fe400078ec0ff */
[----:B------:R-:W-:Y:S02]  /*02d0*/  @P2 LOP3.LUT R15, R6, 0xff, RZ, 0xc0, !PT ;  /* 0x000000ff060f2812 */ /* 0x000fe400078ec0ff */
[----:B------:R-:W-:-:S04]  /*02e0*/  @P2 LOP3.LUT R12, R8, 0xff, RZ, 0xc0, !PT ;  /* 0x000000ff080c2812 */ /* 0x000fc800078ec0ff */
[----:B------:R-:W-:-:S04]  /*02f0*/  @P2 IADD3 R12, PT, PT, R12, R15, R14 ;  /* 0x0000000f0c0c2210 */ /* 0x000fc80007ffe00e */
[----:B------:R-:W-:-:S05]  /*0300*/  @P2 I2FP.F32.U32 R12, R12 ;  /* 0x0000000c000c2245 */ /* 0x000fca0000201000 */
[----:B------:R-:W-:-:S04]  /*0310*/  @P2 FMUL R12, R12, 0.33000001311302185059 ;  /* 0x3ea8f5c30c0c2820 */ /* 0x000fc80000400000 */
[C---:B------:R-:W-:Y:S01]  /*0320*/  @P2 FMUL R13, R12.reuse, 0.60000002384185791016 ;  /* 0x3f19999a0c0d2820 */ /* 0x040fe20000400000 */
[----:B------:R-:W-:Y:S01]  /*0330*/  @P2 FMUL R14, R12, 0.30000001192092895508 ;  /* 0x3e99999a0c0e2820 */ /* 0x000fe20000400000 */
[----:B------:R-:W0:Y:S08]  /*0340*/  @P2 F2I.U32.NTZ R8, R12 ;  /* 0x0000000c00082305 */ /* 0x000e300000203000 */
[----:B------:R-:W1:Y:S01]  /*0350*/  @P2 F2I.U32.NTZ R4, R13 ;  /* 0x0000000d00042305 */ /* 0x000e620000203000 */
[----:B0-----:R-:W-:-:S07]  /*0360*/  LOP3.LUT R8, R8, 0xffff, RZ, 0xc0, !PT ;  /* 0x0000ffff08087812 */ /* 0x001fce00078ec0ff */
[----:B------:R-:W0:Y:S01]  /*0370*/  @P2 F2I.U32.NTZ R6, R14 ;  /* 0x0000000e00062305 */ /* 0x000e220000203000 */
[----:B------:R-:W-:Y:S02]  /*0380*/  PRMT R8, R8, 0x3340, R1 ;  /* 0x0000334008087816 */ /* 0x000fe40000000001 */
[----:B-1----:R-:W-:Y:S02]  /*0390*/  LOP3.LUT R15, R4, 0xffff, RZ, 0xc0, !PT ;  /* 0x0000ffff040f7812 */ /* 0x002fe400078ec0ff */
[----:B0-----:R-:W-:-:S04]  /*03a0*/  LOP3.LUT R6, R6, 0xffff, RZ, 0xc0, !PT ;  /* 0x0000ffff06067812 */ /* 0x001fc800078ec0ff */
[----:B------:R-:W-:-:S04]  /*03b0*/  PRMT R15, R15, 0x3340, R6 ;  /* 0x000033400f0f7816 */ /* 0x000fc80000000006 */
[----:B------:R-:W-:-:S04]  /*03c0*/  PRMT R15, R15, 0x5410, R8 ;  /* 0x000054100f0f7816 */ /* 0x000fc80000000008 */
[----:B------:R-:W-:-:S05]  /*03d0*/  PRMT R15, R15, 0x7210, R2 ;  /* 0x000072100f0f7816 */ /* 0x000fca0000000002 */
[----:B------:R0:W-:Y:S02]  /*03e0*/  STG.E desc[UR4][R10.64], R15 ;  /* 0x0000000f0a007986 */ /* 0x0001e4000c101904 */
.L_x_9:
[----:B------:R-:W-:Y:S05]  /*03f0*/  BSYNC.RECONVERGENT B0 ;  /* 0x0000000000007941 */ /* 0x000fea0003800200 */
.L_x_8:
[----:B------:R-:W-:Y:S04]  /*0400*/  BSSY.RECONVERGENT B0, `(.L_x_10) ;  /* 0x0000029000007945 */ /* 0x000fe80003800200 */
[----:B------:R-:W-:Y:S05]  /*0410*/  @P0 BRA `(.L_x_11) ;  /* 0x00000000009c0947 */ /* 0x000fea0003800000 */
[----:B------:R-:W1:Y:S01]  /*0420*/  LDCU UR9, c[0x0][0x3a8] ;  /* 0x00007500ff0977ac */ /* 0x000e620008000800 */
[----:B------:R-:W2:Y:S01]  /*0430*/  LDC.64 R8, c[0x0][0x390] ;  /* 0x0000e400ff087b82 */ /* 0x000ea20000000a00 */
[----:B------:R-:W0:Y:S01]  /*0440*/  LDCU.64 UR10, c[0x0][0x3a0] ;  /* 0x00007400ff0a77ac */ /* 0x000e220008000a00 */
[----:B-1----:R-:W-:Y:S01]  /*0450*/  IMAD R2, R7, UR9, R0 ;  /* 0x0000000907027c24 */ /* 0x002fe2000f8e0200 */
[----:B------:R-:W1:Y:S04]  /*0460*/  LDCU UR9, c[0x0][0x398] ;  /* 0x00007300ff0977ac */ /* 0x000e680008000800 */
[----:B0-----:R-:W-:-:S04]  /*0470*/  IADD3 R10, P0, PT, R2, UR10, RZ ;  /* 0x0000000a020a7c10 */ /* 0x001fc8000ff1e0ff */
[----:B------:R-:W-:-:S05]  /*0480*/  LEA.HI.X.SX32 R11, R2, UR11, 0x1, P0 ;  /* 0x0000000b020b7c11 */ /* 0x000fca00080f0eff */
[----:B------:R-:W3:Y:S01]  /*0490*/  LDG.E.U8 R10, desc[UR4][R10.64] ;  /* 0x000000040a0a7981 */ /* 0x000ee2000c1e1100 */
[----:B-1----:R-:W-:Y:S01]  /*04a0*/  IMAD R13, R7, UR9, R0 ;  /* 0x00000009070d7c24 */ /* 0x002fe2000f8e0200 */
[----:B------:R-:W0:Y:S03]  /*04b0*/  LDCU UR9, c[0x0][0x388] ;  /* 0x00007100ff0977ac */ /* 0x000e260008000800 */
[----:B--2---:R-:W-:-:S05]  /*04c0*/  IMAD.WIDE R8, R13, 0x4, R8 ;  /* 0x000000040d087825 */ /* 0x004fca00078e0208 */
[----:B------:R1:W2:Y:S02]  /*04d0*/  LDG.E R2, desc[UR4][R8.64] ;  /* 0x0000000408027981 */ /* 0x0002a4000c1e1900 */
[----:B-1----:R-:W1:Y:S01]  /*04e0*/  LDC.64 R8, c[0x0][0x380] ;  /* 0x0000e000ff087b82 */ /* 0x002e620000000a00 */
[----:B0-----:R-:W-:-:S04]  /*04f0*/  IMAD R7, R7, UR9, R0 ;  /* 0x0000000907077c24 */ /* 0x001fc8000f8e0200 */
[----:B-1----:R-:W-:Y:S01]  /*0500*/  IMAD.WIDE R8, R7, 0x4, R8 ;  /* 0x0000000407087825 */ /* 0x002fe200078e0208 */
[----:B---3--:R-:W-:-:S04]  /*0510*/  LOP3.LUT R4, R10, 0x1, RZ, 0xc0, !PT ;  /* 0x000000010a047812 */ /* 0x008fc800078ec0ff */
[----:B------:R-:W-:Y:S02]  /*0520*/  ISETP.NE.U32.AND P0, PT, R4, 0x1, PT ;  /* 0x000000010400780c */ /* 0x000fe40003f05070 */
[C---:B--2---:R-:W-:Y:S02]  /*0530*/  PRMT R4, R2.reuse, 0x7770, RZ ;  /* 0x0000777002047816 */ /* 0x044fe400000000ff */
        /* <DEDUP_REMOVED lines=21> */
.L_x_11:
[----:B------:R-:W-:Y:S05]  /*0690*/  BSYNC.RECONVERGENT B0 ;  /* 0x0000000000007941 */ /* 0x000fea0003800200 */
.L_x_10:
[----:B------:R-:W-:Y:S04]  /*06a0*/  BSSY.RECONVERGENT B0, `(.L_x_12) ;  /* 0x0000029000007945 */ /* 0x000fe80003800200 */
[----:B------:R-:W-:Y:S05]  /*06b0*/  @P3 BRA `(.L_x_13) ;  /* 0x00000000009c3947 */ /* 0x000fea0003800000 */
[----:B------:R-:W2:Y:S01]  /*06c0*/  LDCU UR9, c[0x0][0x3a8] ;  /* 0x00007500ff0977ac */ /* 0x000ea20008000800 */
[----:B------:R-:W3:Y:S01]  /*06d0*/  LDC.64 R6, c[0x0][0x390] ;  /* 0x0000e400ff067b82 */ /* 0x000ee20000000a00 */
[----:B------:R-:W1:Y:S01]  /*06e0*/  LDCU.64 UR10, c[0x0][0x3a0] ;  /* 0x00007400ff0a77ac */ /* 0x000e620008000a00 */
[----:B--2---:R-:W-:Y:S01]  /*06f0*/  IMAD R2, R5, UR9, R0 ;  /* 0x0000000905027c24 */ /* 0x004fe2000f8e0200 */
[----:B------:R-:W0:Y:S04]  /*0700*/  LDCU UR9, c[0x0][0x398] ;  /* 0x00007300ff0977ac */ /* 0x000e280008000800 */
[----:B-1----:R-:W-:-:S04]  /*0710*/  IADD3 R8, P0, PT, R2, UR10, RZ ;  /* 0x0000000a02087c10 */ /* 0x002fc8000ff1e0ff */
[----:B------:R-:W-:-:S05]  /*0720*/  LEA.HI.X.SX32 R9, R2, UR11, 0x1, P0 ;  /* 0x0000000b02097c11 */ /* 0x000fca00080f0eff */
[----:B------:R-:W2:Y:S01]  /*0730*/  LDG.E.U8 R8, desc[UR4][R8.64] ;  /* 0x0000000408087981 */ /* 0x000ea2000c1e1100 */
[----:B0-----:R-:W-:Y:S01]  /*0740*/  IMAD R11, R5, UR9, R0 ;  /* 0x00000009050b7c24 */ /* 0x001fe2000f8e0200 */
[----:B------:R-:W0:Y:S03]  /*0750*/  LDCU UR9, c[0x0][0x388] ;  /* 0x00007100ff0977ac */ /* 0x000e260008000800 */
[----:B---3--:R-:W-:-:S05]  /*0760*/  IMAD.WIDE R6, R11, 0x4, R6 ;  /* 0x000000040b067825 */ /* 0x008fca00078e0206 */
        /* <DEDUP_REMOVED lines=28> */
.L_x_13:
[----:B------:R-:W-:Y:S05]  /*0930*/  BSYNC.RECONVERGENT B0 ;  /* 0x0000000000007941 */ /* 0x000fea0003800200 */
.L_x_12:
[----:B------:R-:W-:Y:S05]  /*0940*/  @P1 EXIT ;  /* 0x000000000000194d */ /* 0x000fea0003800000 */
[----:B------:R-:W3:Y:S01]  /*0950*/  LDCU UR6, c[0x0][0x3a8] ;  /* 0x00007500ff0677ac */ /* 0x000ee20008000800 */
[----:B------:R-:W4:Y:S01]  /*0960*/  LDC.64 R4, c[0x0][0x390] ;  /* 0x0000e400ff047b82 */ /* 0x000f220000000a00 */
[----:B------:R-:W2:Y:S01]  /*0970*/  LDCU.64 UR8, c[0x0][0x3a0] ;  /* 0x00007400ff0877ac */ /* 0x000ea20008000a00 */
[----:B---3--:R-:W-:Y:S01]  /*0980*/  IMAD R2, R3, UR6, R0 ;  /* 0x0000000603027c24 */ /* 0x008fe2000f8e0200 */
[----:B------:R-:W1:Y:S04]  /*0990*/  LDCU UR6, c[0x0][0x398] ;  /* 0x00007300ff0677ac */ /* 0x000e680008000800 */
[----:B--2---:R-:W-:-:S04]  /*09a0*/  IADD3 R6, P0, PT, R2, UR8, RZ ;  /* 0x0000000802067c10 */ /* 0x004fc8000ff1e0ff */
[----:B------:R-:W-:-:S05]  /*09b0*/  LEA.HI.X.SX32 R7, R2, UR9, 0x1, P0 ;  /* 0x0000000902077c11 */ /* 0x000fca00080f0eff */
[----:B------:R-:W2:Y:S01]  /*09c0*/  LDG.E.U8 R6, desc[UR4][R6.64] ;  /* 0x0000000406067981 */ /* 0x000ea2000c1e1100 */
[----:B-1----:R-:W-:Y:S01]  /*09d0*/  IMAD R9, R3, UR6, R0 ;  /* 0x0000000603097c24 */ /* 0x002fe2000f8e0200 */
[----:B------:R-:W1:Y:S03]  /*09e0*/  LDCU UR6, c[0x0][0x388] ;  /* 0x00007100ff0677ac */ /* 0x000e660008000800 */
[----:B----4-:R-:W-:-:S05]  /*09f0*/  IMAD.WIDE R4, R9, 0x4, R4 ;  /* 0x0000000409047825 */ /* 0x010fca00078e0204 */
[----:B------:R3:W4:Y:S02]  /*0a00*/  LDG.E R2, desc[UR4][R4.64] ;  /* 0x0000000404027981 */ /* 0x000724000c1e1900 */
[----:B---3--:R-:W3:Y:S01]  /*0a10*/  LDC.64 R4, c[0x0][0x380] ;  /* 0x0000e000ff047b82 */ /* 0x008ee20000000a00 */
[----:B-1----:R-:W-:-:S04]  /*0a20*/  IMAD R3, R3, UR6, R0 ;  /* 0x0000000603037c24 */ /* 0x002fc8000f8e0200 */
[----:B---3--:R-:W-:Y:S01]  /*0a30*/  IMAD.WIDE R4, R3, 0x4, R4 ;  /* 0x0000000403047825 */ /* 0x008fe200078e0204 */
[----:B--2---:R-:W-:-:S04]  /*0a40*/  LOP3.LUT R8, R6, 0x1, RZ, 0xc0, !PT ;  /* 0x0000000106087812 */ /* 0x004fc800078ec0ff */
[----:B------:R-:W-:Y:S02]  /*0a50*/  ISETP.NE.U32.AND P0, PT, R8, 0x1, PT ;  /* 0x000000010800780c */ /* 0x000fe40003f05070 */
[C---:B----4-:R-:W-:Y:S02]  /*0a60*/  PRMT R8, R2.reuse, 0x7770, RZ ;  /* 0x0000777002087816 */ /* 0x050fe400000000ff */
[C---:B------:R-:W-:Y:S02]  /*0a70*/  PRMT R9, R2.reuse, 0x7771, RZ ;  /* 0x0000777102097816 */ /* 0x040fe400000000ff */
[----:B0-----:R-:W-:-:S07]  /*0a80*/  PRMT R10, R2, 0x7772, RZ ;  /* 0x00007772020a7816 */ /* 0x001fce00000000ff */
        /* <DEDUP_REMOVED lines=18> */
[----:B------:R-:W-:Y:S01]  /*0bb0*/  STG.E desc[UR4][R4.64], R9 ;  /* 0x0000000904007986 */ /* 0x000fe2000c101904 */
[----:B------:R-:W-:Y:S05]  /*0bc0*/  EXIT ;  /* 0x000000000000794d */ /* 0x000fea0003800000 */
.L_x_14:
        /* <DEDUP_REMOVED lines=11> */
.L_x_33:


//--------------------- .text._Z16ApplyMatteKernelILi0EEvP6uchar4iPKS0_iPKhiii --------------------------
	.section	.text._Z16ApplyMatteKernelILi0EEvP6uchar4iPKS0_iPKhiii,"ax",@progbits
	.align	128
        .global         _Z16ApplyMatteKernelILi0EEvP6uchar4iPKS0_iPKhiii
        .type           _Z16ApplyMatteKernelILi0EEvP6uchar4iPKS0_iPKhiii,@function
        .size           _Z16ApplyMatteKernelILi0EEvP6uchar4iPKS0_iPKhiii,(.L_x_34 - _Z16ApplyMatteKernelILi0EEvP6uchar4iPKS0_iPKhiii)
        .other          _Z16ApplyMatteKernelILi0EEvP6uchar4iPKS0_iPKhiii,@"STO_CUDA_ENTRY STV_DEFAULT"
_Z16ApplyMatteKernelILi0EEvP6uchar4iPKS0_iPKhiii:
.text._Z16ApplyMatteKernelILi0EEvP6uchar4iPKS0_iPKhiii:
        /* <DEDUP_REMOVED lines=8> */
[----:B0-----:R-:W-:-:S04]  /*0080*/  LEA R9, R9, R2, 0x5 ;  /* 0x0000000209097211 */ /* 0x001fc800078e28ff */
[----:B-1----:R-:W-:Y:S02]  /*0090*/  ISETP.GE.AND P1, PT, R9, UR7, PT ;  /* 0x0000000709007c0c */ /* 0x002fe4000bf26270 */
[----:B---3--:R-:W-:-:S04]  /*00a0*/  LEA R0, R0, R3, 0x5 ;  /* 0x0000000300007211 */ /* 0x008fc800078e28ff */
[----:B--2---:R-:W-:-:S13]  /*00b0*/  ISETP.GE.OR P1, PT, R0, UR8, P1 ;  /* 0x0000000800007c0c */ /* 0x004fda0008f26670 */
[----:B------:R-:W0:Y:S08]  /*00c0*/  @!P1 LDC R5, c[0x0][0x398] ;  /* 0x0000e600ff059b82 */ /* 0x000e300000000800 */
[----:B------:R-:W1:Y:S01]  /*00d0*/  @!P1 LDC.64 R2, c[0x0][0x390] ;  /* 0x0000e400ff029b82 */ /* 0x000e620000000a00 */
[----:B------:R-:W2:Y:S07]  /*00e0*/  LDCU UR6, c[0x0][0x364] ;  /* 0x00006c80ff0677ac */ /* 0x000eae0008000800 */
[----:B------:R-:W3:Y:S01]  /*00f0*/  @!P1 LDC R8, c[0x0][0x388] ;  /* 0x0000e200ff089b82 */ /* 0x000ee20000000800 */
[----:B0-----:R-:W-:-:S04]  /*0100*/  @!P1 IMAD R5, R9, R5, R0 ;  /* 0x0000000509059224 */ /* 0x001fc800078e0200 */
[----:B-1----:R-:W-:Y:S01]  /*0110*/  @!P1 IMAD.WIDE R2, R5, 0x4, R2 ;  /* 0x0000000405029825 */ /* 0x002fe200078e0202 */
[----:B--2---:R-:W-:Y:S02]  /*0120*/  IADD3 R13, PT, PT, R9, UR6, RZ ;  /* 0x00000006090d7c10 */ /* 0x004fe4000fffe0ff */
[----:B------:R-:W0:Y:S02]  /*0130*/  @!P1 LDC.64 R4, c[0x0][0x380] ;  /* 0x0000e000ff049b82 */ /* 0x000e240000000a00 */
[----:B----4-:R0:W2:Y:S01]  /*0140*/  @!P1 LDG.E R11, desc[UR4][R2.64] ;  /* 0x00000004020b9981 */ /* 0x0100a2000c1e1900 */
[----:B------:R-:W-:Y:S01]  /*0150*/  ISETP.GE.AND P0, PT, R13, UR7, PT ;  /* 0x000000070d007c0c */ /* 0x000fe2000bf06270 */
[----:B---3--:R-:W-:-:S03]  /*0160*/  @!P1 IMAD R9, R9, R8, R0 ;  /* 0x0000000809099224 */ /* 0x008fc600078e0200 */
[----:B------:R-:W-:-:S13]  /*0170*/  ISETP.GE.OR P0, PT, R0, UR8, P0 ;  /* 0x0000000800007c0c */ /* 0x000fda0008706670 */
[----:B------:R-:W1:Y:S01]  /*0180*/  @!P0 LDC R15, c[0x0][0x398] ;  /* 0x0000e600ff0f8b82 */ /* 0x000e620000000800 */
[----:B0-----:R-:W-:-:S07]  /*0190*/  @!P1 IMAD.WIDE R2, R9, 0x4, R4 ;  /* 0x0000000409029825 */ /* 0x001fce00078e0204 */
[----:B------:R-:W0:Y:S01]  /*01a0*/  @!P0 LDC.64 R6, c[0x0][0x390] ;  /* 0x0000e400ff068b82 */ /* 0x000e220000000a00 */
[----:B------:R-:W-:-:S07]  /*01b0*/  IADD3 R17, PT, PT, R13, UR6, RZ ;  /* 0x000000060d117c10 */ /* 0x000fce000fffe0ff */
[----:B------:R-:W3:Y:S01]  /*01c0*/  @!P0 LDC R10, c[0x0][0x388] ;  /* 0x0000e200ff0a8b82 */ /* 0x000ee20000000800 */
[----:B-1----:R-:W-:-:S04]  /*01d0*/  @!P0 IMAD R15, R13, R15, R0 ;  /* 0x0000000f0d0f8224 */ /* 0x002fc800078e0200 */
[----:B0-----:R-:W-:-:S03]  /*01e0*/  @!P0 IMAD.WIDE R4, R15, 0x4, R6 ;  /* 0x000000040f048825 */ /* 0x001fc600078e0206 */
[----:B------:R-:W0:Y:S01]  /*01f0*/  @!P0 LDC.64 R6, c[0x0][0x380] ;  /* 0x0000e000ff068b82 */ /* 0x000e220000000a00 */
[----:B--2---:R0:W-:Y:S04]  /*0200*/  @!P1 STG.E desc[UR4][R2.64], R11 ;  /* 0x0000000b02009986 */ /* 0x0041e8000c101904 */
[----:B------:R1:W2:Y:S01]  /*0210*/  @!P0 LDG.E R15, desc[UR4][R4.64] ;  /* 0x00000004040f8981 */ /* 0x0002a2000c1e1900 */
[----:B------:R-:W-:Y:S01]  /*0220*/  ISETP.GE.AND P1, PT, R17, UR7, PT ;  /* 0x0000000711007c0c */ /* 0x000fe2000bf26270 */
[----:B---3--:R-:W-:-:S03]  /*0230*/  @!P0 IMAD R13, R13, R10, R0 ;  /* 0x0000000a0d0d8224 */ /* 0x008fc600078e0200 */
[----:B------:R-:W-:Y:S01]  /*0240*/  ISETP.GE.OR P1, PT, R0, UR8, P1 ;  /* 0x0000000800007c0c */ /* 0x000fe20008f26670 */
[----:B0-----:R-:W-:-:S12]  /*0250*/  @!P0 IMAD.WIDE R2, R13, 0x4, R6 ;  /* 0x000000040d028825 */ /* 0x001fd800078e0206 */
[----:B------:R-:W0:Y:S08]  /*0260*/  @!P1 LDC R19, c[0x0][0x398] ;  /* 0x0000e600ff139b82 */ /* 0x000e300000000800 */
[----:B------:R-:W1:Y:S08]  /*0270*/  @!P1 LDC.64 R8, c[0x0][0x390] ;  /* 0x0000e400ff089b82 */ /* 0x000e700000000a00 */
[----:B------:R-:W3:Y:S01]  /*0280*/  @!P1 LDC.64 R6, c[0x0][0x380] ;  /* 0x0000e000ff069b82 */ /* 0x000ee20000000a00 */
[----:B0-----:R-:W-:-:S04]  /*0290*/  @!P1 IMAD R19, R17, R19, R0 ;  /* 0x0000001311139224 */ /* 0x001fc800078e0200 */
[----:B-1----:R-:W-:-:S03]  /*02a0*/  @!P1 IMAD.WIDE R4, R19, 0x4, R8 ;  /* 0x0000000413049825 */ /* 0x002fc600078e0208 */
[----:B------:R-:W0:Y:S01]  /*02b0*/  @!P1 LDC R8, c[0x0][0x388] ;  /* 0x0000e200ff089b82 */ /* 0x000e220000000800 */
[----:B--2---:R1:W-:Y:S04]  /*02c0*/  @!P0 STG.E desc[UR4][R2.64], R15 ;  /* 0x0000000f02008986 */ /* 0x0043e8000c101904 */
[----:B------:R-:W2:Y:S01]  /*02d0*/  @!P1 LDG.E R5, desc[UR4][R4.64] ;  /* 0x0000000404059981 */ /* 0x000ea2000c1e1900 */
[C---:B------:R-:W-:Y:S01]  /*02e0*/  IADD3 R9, PT, PT, R17.reuse, UR6, RZ ;  /* 0x0000000611097c10 */ /* 0x040fe2000fffe0ff */
[----:B0-----:R-:W-:-:S03]  /*02f0*/  @!P1 IMAD R17, R17, R8, R0 ;  /* 0x0000000811119224 */ /* 0x001fc600078e0200 */
[----:B------:R-:W-:Y:S01]  /*0300*/  ISETP.GE.AND P0, PT, R9, UR7, PT ;  /* 0x0000000709007c0c */ /* 0x000fe2000bf06270 */
[----:B---3--:R-:W-:-:S03]  /*0310*/  @!P1 IMAD.WIDE R6, R17, 0x4, R6 ;  /* 0x0000000411069825 */ /* 0x008fc600078e0206 */
[----:B------:R-:W-:Y:S02]  /*0320*/  ISETP.GE.OR P0, PT, R0, UR8, P0 ;  /* 0x0000000800007c0c */ /* 0x000fe40008706670 */
[----:B--2---:R1:W-:Y:S11]  /*0330*/  @!P1 STG.E desc[UR4][R6.64], R5 ;  /* 0x0000000506009986 */ /* 0x0043f6000c101904 */
[----:B------:R-:W-:Y:S05]  /*0340*/  @P0 EXIT ;  /* 0x000000000000094d */ /* 0x000fea0003800000 */
[----:B-1----:R-:W0:Y:S01]  /*0350*/  LDC.64 R2, c[0x0][0x390] ;  /* 0x0000e400ff027b82 */ /* 0x002e220000000a00 */
[----:B------:R-:W1:Y:S02]  /*0360*/  LDCU UR6, c[0x0][0x398] ;  /* 0x00007300ff0677ac */ /* 0x000e640008000800 */
[----:B-1----:R-:W-:Y:S01]  /*0370*/  IMAD R5, R9, UR6, R0 ;  /* 0x0000000609057c24 */ /* 0x002fe2000f8e0200 */
[----:B------:R-:W1:Y:S03]  /*0380*/  LDCU UR6, c[0x0][0x388] ;  /* 0x00007100ff0677ac */ /* 0x000e660008000800 */
[----:B0-----:R-:W-:Y:S02]  /*0390*/  IMAD.WIDE R2, R5, 0x4, R2 ;  /* 0x0000000405027825 */ /* 0x001fe400078e0202 */
[----:B------:R-:W0:Y:S04]  /*03a0*/  LDC.64 R4, c[0x0][0x380] ;  /* 0x0000e000ff047b82 */ /* 0x000e280000000a00 */
[----:B------:R-:W2:Y:S01]  /*03b0*/  LDG.E R3, desc[UR4][R2.64] ;  /* 0x0000000402037981 */ /* 0x000ea2000c1e1900 */
[----:B-1----:R-:W-:-:S04]  /*03c0*/  IMAD R9, R9, UR6, R0 ;  /* 0x0000000609097c24 */ /* 0x002fc8000f8e0200 */
[----:B0-----:R-:W-:-:S05]  /*03d0*/  IMAD.WIDE R4, R9, 0x4, R4 ;  /* 0x0000000409047825 */ /* 0x001fca00078e0204 */
[----:B--2---:R-:W-:Y:S01]  /*03e0*/  STG.E desc[UR4][R4.64], R3 ;  /* 0x0000000304007986 */ /* 0x004fe2000c101904 */
[----:B------:R-:W-:Y:S05]  /*03f0*/  EXIT ;  /* 0x000000000000794d */ /* 0x000fea0003800000 */
.L_x_15:
        /* <DEDUP_REMOVED lines=16> */
.L_x_34:


//--------------------- .text._Z20TrimapFromRectKernelPhi8NppiRectii --------------------------
	.section	.text._Z20TrimapFromRectKernelPhi8NppiRectii,"ax",@progbits
	.align	128
        .global         _Z20TrimapFromRectKernelPhi8NppiRectii
        .type           _Z20TrimapFromRectKernelPhi8NppiRectii,@function
        .size           _Z20TrimapFromRectKernelPhi8NppiRectii,(.L_x_35 - _Z20TrimapFromRectKernelPhi8NppiRectii)
        .other          _Z20TrimapFromRectKernelPhi8NppiRectii,@"STO_CUDA_ENTRY STV_DEFAULT"
_Z20TrimapFromRectKernelPhi8NppiRectii:
.text._Z20TrimapFromRectKernelPhi8NppiRectii:
[----:B------:R-:W-:Y:S01]  /*0000*/  LDC R1, c[0x0][0x37c] ;  /* 0x0000df00ff017b82 */ /* 0x000fe20000000800 */
[----:B------:R-:W0:Y:S02]  /*0010*/  S2R R4, SR_TID.Y ;  /* 0x0000000000047919 */ /* 0x000e240000002200 */
[----:B0-----:R-:W-:-:S13]  /*0020*/  ISETP.GT.U32.AND P0, PT, R4, 0x1f, PT ;  /* 0x0000001f0400780c */ /* 0x001fda0003f04070 */
[----:B------:R-:W-:Y:S05]  /*0030*/  @P0 EXIT ;  /* 0x000000000000094d */ /* 0x000fea0003800000 */
[----:B------:R-:W0:Y:S01]  /*0040*/  LDC R5, c[0x0][0x364] ;  /* 0x0000d900ff057b82 */ /* 0x000e220000000800 */
[----:B------:R-:W1:Y:S01]  /*0050*/  LDCU.64 UR4, c[0x0][0x390] ;  /* 0x00007200ff0477ac */ /* 0x000e620008000a00 */
[----:B------:R-:W-:Y:S01]  /*0060*/  IMAD.MOV.U32 R13, RZ, RZ, -0x1 ;  /* 0xffffffffff0d7424 */ /* 0x000fe200078e00ff */
[----:B------:R-:W-:Y:S01]  /*0070*/  BSSY.RECONVERGENT B0, `(.L_x_16) ;  /* 0x000004f000007945 */ /* 0x000fe20003800200 */
[----:B------:R-:W1:Y:S01]  /*0080*/  LDCU UR6, c[0x0][0x398] ;  /* 0x00007300ff0677ac */ /* 0x000e620008000800 */
[----:B------:R-:W2:Y:S01]  /*0090*/  LDCU.64 UR8, c[0x0][0x358] ;  /* 0x00006b00ff0877ac */ /* 0x000ea20008000a00 */
[----:B-1----:R-:W-:Y:S01]  /*00a0*/  UIADD3 UR4, UPT, UPT, UR4, UR6, URZ ;  /* 0x0000000604047290 */ /* 0x002fe2000fffe0ff */
[----:B0-----:R-:W0:Y:S01]  /*00b0*/  I2F.U32.RP R6, R5 ;  /* 0x0000000500067306 */ /* 0x001e220000209000 */
[----:B------:R-:W-:Y:S01]  /*00c0*/  IMAD.IADD R0, R4, 0x1, R5 ;  /* 0x0000000104007824 */ /* 0x000fe200078e0205 */
[----:B------:R-:W-:-:S04]  /*00d0*/  ISETP.NE.U32.AND P2, PT, R5, RZ, PT ;  /* 0x000000ff0500720c */ /* 0x000fc80003f45070 */
[C---:B------:R-:W-:Y:S02]  /*00e0*/  ISETP.GE.U32.AND P0, PT, R0.reuse, 0x20, PT ;  /* 0x000000200000780c */ /* 0x040fe40003f06070 */
[----:B------:R-:W-:Y:S02]  /*00f0*/  VIMNMX.U32 R7, PT, PT, R0, 0x20, !PT ;  /* 0x0000002000077848 */ /* 0x000fe40007fe0000 */
[----:B------:R-:W-:-:S04]  /*0100*/  SEL R10, RZ, 0x1, P0 ;  /* 0x00000001ff0a7807 */ /* 0x000fc80000000000 */
[----:B------:R-:W-:Y:S01]  /*0110*/  IADD3 R0, PT, PT, R7, -R0, -R10 ;  /* 0x8000000007007210 */ /* 0x000fe20007ffe80a */
[----:B0-----:R-:W0:Y:S01]  /*0120*/  MUFU.RCP R6, R6 ;  /* 0x0000000600067308 */ /* 0x001e220000001000 */
[----:B------:R-:W1:Y:S01]  /*0130*/  S2R R7, SR_CTAID.X ;  /* 0x0000000000077919 */ /* 0x000e620000002500 */
[----:B0-----:R-:W-:-:S06]  /*0140*/  VIADD R2, R6, 0xffffffe ;  /* 0x0ffffffe06027836 */ /* 0x001fcc0000000000 */
[----:B------:R0:W3:Y:S02]  /*0150*/  F2I.FTZ.U32.TRUNC.NTZ R3, R2 ;  /* 0x0000000200037305 */ /* 0x0000e4000021f000 */
[----:B0-----:R-:W-:Y:S02]  /*0160*/  IMAD.MOV.U32 R2, RZ, RZ, RZ ;  /* 0x000000ffff027224 */ /* 0x001fe400078e00ff */
[----:B---3--:R-:W-:-:S04]  /*0170*/  IMAD.MOV R8, RZ, RZ, -R3 ;  /* 0x000000ffff087224 */ /* 0x008fc800078e0a03 */
[----:B------:R-:W-:Y:S02]  /*0180*/  IMAD R9, R8, R5, RZ ;  /* 0x0000000508097224 */ /* 0x000fe400078e02ff */
[----:B------:R-:W1:Y:S02]  /*0190*/  S2R R8, SR_TID.X ;  /* 0x0000000000087919 */ /* 0x000e640000002100 */
[----:B------:R-:W-:Y:S02]  /*01a0*/  IMAD.HI.U32 R3, R3, R9, R2 ;  /* 0x0000000903037227 */ /* 0x000fe400078e0002 */
[----:B------:R-:W0:Y:S04]  /*01b0*/  S2R R9, SR_CTAID.Y ;  /* 0x0000000000097919 */ /* 0x000e280000002600 */
[----:B------:R-:W-:-:S04]  /*01c0*/  IMAD.HI.U32 R11, R3, R0, RZ ;  /* 0x00000000030b7227 */ /* 0x000fc800078e00ff */
[----:B------:R-:W-:-:S04]  /*01d0*/  IMAD.MOV R2, RZ, RZ, -R11 ;  /* 0x000000ffff027224 */ /* 0x000fc800078e0a0b */
[----:B------:R-:W-:Y:S02]  /*01e0*/  IMAD R0, R5, R2, R0 ;  /* 0x0000000205007224 */ /* 0x000fe400078e0200 */
[----:B------:R-:W3:Y:S03]  /*01f0*/  LDC.64 R2, c[0x0][0x388] ;  /* 0x0000e200ff027b82 */ /* 0x000ee60000000a00 */
[----:B------:R-:W-:-:S13]  /*0200*/  ISETP.GE.U32.AND P0, PT, R0, R5, PT ;  /* 0x000000050000720c */ /* 0x000fda0003f06070 */
[----:B------:R-:W-:Y:S01]  /*0210*/  @P0 IADD3 R0, PT, PT, R0, -R5, RZ ;  /* 0x8000000500000210 */ /* 0x000fe20007ffe0ff */
[----:B------:R-:W-:-:S03]  /*0220*/  @P0 VIADD R11, R11, 0x1 ;  /* 0x000000010b0b0836 */ /* 0x000fc60000000000 */
[----:B------:R-:W-:Y:S01]  /*0230*/  ISETP.GE.U32.AND P1, PT, R0, R5, PT ;  /* 0x000000050000720c */ /* 0x000fe20003f26070 */
[----:B-1----:R-:W-:-:S04]  /*0240*/  IMAD R0, R7, 0x20, R8 ;  /* 0x0000002007007824 */ /* 0x002fc800078e0208 */
[----:B------:R-:W-:-:S05]  /*0250*/  IMAD.SHL.U32 R0, R0, 0x4, RZ ;  /* 0x0000000400007824 */ /* 0x000fca00078e00ff */
[C---:B------:R-:W-:Y:S02]  /*0260*/  IADD3 R12, PT, PT, -R0.reuse, RZ, RZ ;  /* 0x000000ff000c7210 */ /* 0x040fe40007ffe1ff */
[----:B---3--:R-:W-:Y:S01]  /*0270*/  IADD3 R6, PT, PT, R0, -UR5, -R3 ;  /* 0x8000000500067c10 */ /* 0x008fe2000fffe803 */
[----:B------:R-:W-:Y:S01]  /*0280*/  @P1 VIADD R11, R11, 0x1 ;  /* 0x000000010b0b1836 */ /* 0x000fe20000000000 */
[----:B------:R-:W-:Y:S01]  /*0290*/  @!P2 LOP3.LUT R11, RZ, R5, RZ, 0x33, !PT ;  /* 0x00000005ff0ba212 */ /* 0x000fe200078e33ff */
[----:B------:R-:W1:Y:S01]  /*02a0*/  LDCU UR5, c[0x0][0x390] ;  /* 0x00007200ff0577ac */ /* 0x000e620008000800 */
[----:B------:R-:W-:Y:S01]  /*02b0*/  VIADDMNMX R3, R12, R3, RZ, !PT ;  /* 0x000000030c037246 */ /* 0x000fe200078001ff */
[----:B------:R-:W-:Y:S01]  /*02c0*/  IMAD.MOV.U32 R12, RZ, RZ, 0x1010101 ;  /* 0x01010101ff0c7424 */ /* 0x000fe200078e00ff */
[----:B------:R-:W-:Y:S01]  /*02d0*/  VIADDMNMX R6, R6, 0x4, RZ, !PT ;  /* 0x0000000406067846 */ /* 0x000fe200078001ff */
[----:B------:R-:W-:Y:S01]  /*02e0*/  IMAD.IADD R10, R10, 0x1, R11 ;  /* 0x000000010a0a7824 */ /* 0x000fe200078e020b */
[----:B------:R-:W-:-:S02]  /*02f0*/  VIMNMX R3, PT, PT, R3, 0x4, PT ;  /* 0x0000000403037848 */ /* 0x000fc40003fe0100 */
[----:B------:R-:W-:Y:S02]  /*0300*/  VIMNMX R6, PT, PT, R6, 0x4, PT ;  /* 0x0000000406067848 */ /* 0x000fe40003fe0100 */
[----:B------:R-:W-:Y:S01]  /*0310*/  LOP3.LUT R11, R10, 0x3, RZ, 0xc0, !PT ;  /* 0x000000030a0b7812 */ /* 0x000fe200078ec0ff */
[----:B------:R-:W-:Y:S01]  /*0320*/  IMAD.SHL.U32 R3, R3, 0x8, RZ ;  /* 0x0000000803037824 */ /* 0x000fe200078e00ff */
[----:B------:R-:W-:Y:S02]  /*0330*/  SHF.L.U32 R6, R6, 0x3, RZ ;  /* 0x0000000306067819 */ /* 0x000fe400000006ff */
[----:B------:R-:W-:Y:S02]  /*0340*/  ISETP.NE.AND P0, PT, R11, 0x3, PT ;  /* 0x000000030b00780c */ /* 0x000fe40003f05270 */
[----:B------:R-:W-:Y:S02]  /*0350*/  SHF.R.S32.HI R11, RZ, 0x1f, R2 ;  /* 0x0000001fff0b7819 */ /* 0x000fe40000011402 */
[----:B------:R-:W-:-:S02]  /*0360*/  SHF.L.U32 R3, R12, R3, RZ ;  /* 0x000000030c037219 */ /* 0x000fc400000006ff */
[----:B------:R-:W-:Y:S02]  /*0370*/  SHF.R.U32.HI R6, RZ, R6, R13 ;  /* 0x00000006ff067219 */ /* 0x000fe4000001160d */
[----:B------:R-:W-:Y:S02]  /*0380*/  LEA.HI R11, R11, R2, RZ, 0x2 ;  /* 0x000000020b0b7211 */ /* 0x000fe400078f10ff */
[----:B------:R-:W-:Y:S02]  /*0390*/  LOP3.LUT R6, R6, R3, RZ, 0xc0, !PT ;  /* 0x0000000306067212 */ /* 0x000fe400078ec0ff */
[----:B------:R-:W-:Y:S01]  /*03a0*/  SHF.R.S32.HI R11, RZ, 0x2, R11 ;  /* 0x00000002ff0b7819 */ /* 0x000fe2000001140b */
[----:B012---:R-:W-:Y:S06]  /*03b0*/  @!P0 BRA `(.L_x_17) ;  /* 0x0000000000688947 */ /* 0x007fec0003800000 */
[----:B------:R-:W0:Y:S01]  /*03c0*/  LDC R19, c[0x0][0x3a0] ;  /* 0x0000e800ff137b82 */ /* 0x000e220000000800 */
[----:B------:R-:W-:Y:S02]  /*03d0*/  VIADD R12, R10, 0x1 ;  /* 0x000000010a0c7836 */ /* 0x000fe40000000000 */
[----:B------:R-:W-:Y:S02]  /*03e0*/  IMAD R16, R9, 0x20, R4 ;  /* 0x0000002009107824 */ /* 0x000fe400078e0204 */
[-C--:B------:R-:W-:Y:S01]  /*03f0*/  IMAD R15, R5, R11.reuse, RZ ;  /* 0x0000000b050f7224 */ /* 0x080fe200078e02ff */
[----:B------:R-:W-:Y:S01]  /*0400*/  LOP3.LUT R12, R12, 0x3, RZ, 0xc0, !PT ;  /* 0x000000030c0c7812 */ /* 0x000fe200078ec0ff */
[----:B------:R-:W-:Y:S01]  /*0410*/  IMAD R14, R16, R11, R8 ;  /* 0x0000000b100e7224 */ /* 0x000fe200078e0208 */
[----:B------:R-:W1:Y:S03]  /*0420*/  LDC R21, c[0x0][0x39c] ;  /* 0x0000e700ff157b82 */ /* 0x000e660000000800 */
[----:B------:R-:W-:-:S02]  /*0430*/  IMAD R4, R12, R5, R4 ;  /* 0x000000050c047224 */ /* 0x000fc400078e0204 */
[----:B------:R-:W-:Y:S02]  /*0440*/  IMAD.MOV R17, RZ, RZ, -R12 ;  /* 0x000000ffff117224 */ /* 0x000fe400078e0a0c */
[----:B------:R-:W-:Y:S01]  /*0450*/  IMAD R14, R7, 0x20, R14 ;  /* 0x00000020070e7824 */ /* 0x000fe200078e020e */
[----:B------:R-:W2:Y:S06]  /*0460*/  LDC.64 R2, c[0x0][0x380] ;  /* 0x0000e000ff027b82 */ /* 0x000eac0000000a00 */
.L_x_20:
[----:B0-----:R-:W-:Y:S01]  /*0470*/  ISETP.GE.AND P0, PT, R16, R19, PT ;  /* 0x000000131000720c */ /* 0x001fe20003f06270 */
[----:B------:R-:W-:Y:S01]  /*0480*/  BSSY.RECONVERGENT B1, `(.L_x_18) ;  /* 0x000000a000017945 */ /* 0x000fe20003800200 */
[----:B------:R-:W-:Y:S02]  /*0490*/  IADD3 R17, PT, PT, R17, 0x1, RZ ;  /* 0x0000000111117810 */ /* 0x000fe40007ffe0ff */
[----:B-1----:R-:W-:Y:S02]  /*04a0*/  ISETP.GE.OR P0, PT, R0, R21, P0 ;  /* 0x000000150000720c */ /* 0x002fe40000706670 */
[----:B------:R-:W-:-:S11]  /*04b0*/  ISETP.NE.AND P1, PT, R17, RZ, PT ;  /* 0x000000ff1100720c */ /* 0x000fd60003f25270 */
[----:B------:R-:W-:Y:S05]  /*04c0*/  @P0 BRA `(.L_x_19) ;  /* 0x0000000000140947 */ /* 0x000fea0003800000 */
[----:B------:R-:W-:Y:S01]  /*04d0*/  ISETP.GE.AND P0, PT, R16, UR4, PT ;  /* 0x0000000410007c0c */ /* 0x000fe2000bf06270 */
[----:B--2---:R-:W-:-:S03]  /*04e0*/  IMAD.WIDE R12, R14, 0x4, R2 ;  /* 0x000000040e0c7825 */ /* 0x004fc600078e0202 */
[----:B------:R-:W-:-:S13]  /*04f0*/  ISETP.GE.AND P0, PT, R16, UR5, !P0 ;  /* 0x0000000510007c0c */ /* 0x000fda000c706270 */
[----:B------:R0:W-:Y:S04]  /*0500*/  @!P0 STG.E desc[UR8][R12.64], RZ ;  /* 0x000000ff0c008986 */ /* 0x0001e8000c101908 */
[----:B------:R0:W-:Y:S02]  /*0510*/  @P0 STG.E desc[UR8][R12.64], R6 ;  /* 0x000000060c000986 */ /* 0x0001e4000c101908 */
.L_x_19:
[----:B------:R-:W-:Y:S05]  /*0520*/  BSYNC.RECONVERGENT B1 ;  /* 0x0000000000017941 */ /* 0x000fea0003800200 */
.L_x_18:
[----:B------:R-:W-:Y:S02]  /*0530*/  IMAD.IADD R14, R15, 0x1, R14 ;  /* 0x000000010f0e7824 */ /* 0x000fe400078e020e */
[----:B------:R-:W-:Y:S01]  /*0540*/  IMAD.IADD R16, R5, 0x1, R16 ;  /* 0x0000000105107824 */ /* 0x000fe200078e0210 */
[----:B------:R-:W-:Y:S06]  /*0550*/  @P1 BRA `(.L_x_20) ;  /* 0xfffffffc00c41947 */ /* 0x000fec000383ffff */
.L_x_17:
[----:B------:R-:W-:Y:S05]  /*0560*/  BSYNC.RECONVERGENT B0 ;  /* 0x0000000000007941 */ /* 0x000fea0003800200 */
.L_x_16:
[----:B------:R-:W-:-:S13]  /*0570*/  ISETP.GE.U32.AND P0, PT, R10, 0x3, PT ;  /* 0x000000030a00780c */ /* 0x000fda0003f06070 */
[----:B------:R-:W-:Y:S05]  /*0580*/  @!P0 EXIT ;  /* 0x000000000000894d */ /* 0x000fea0003800000 */
[----:B------:R-:W1:Y:S01]  /*0590*/  LDC R15, c[0x0][0x3a0] ;  /* 0x0000e800ff0f7b82 */ /* 0x000e620000000800 */
[----:B------:R-:W-:Y:S01]  /*05a0*/  IMAD R16, R9, 0x20, R4 ;  /* 0x0000002009107824 */ /* 0x000fe200078e0204 */
[----:B------:R-:W3:Y:S03]  /*05b0*/  LDCU UR5, c[0x0][0x390] ;  /* 0x00007200ff0577ac */ /* 0x000ee60008000800 */
[C---:B------:R-:W-:Y:S01]  /*05c0*/  IMAD.IADD R14, R16.reuse, 0x1, R5 ;  /* 0x00000001100e7824 */ /* 0x040fe200078e0205 */
[C---:B0-----:R-:W-:Y:S01]  /*05d0*/  LEA R12, R5.reuse, R16, 0x1 ;  /* 0x00000010050c7211 */ /* 0x041fe200078e08ff */
[----:B------:R-:W-:Y:S01]  /*05e0*/  IMAD R10, R5, 0x3, R16 ;  /* 0x00000003050a7824 */ /* 0x000fe200078e0210 */
[----:B------:R-:W0:Y:S01]  /*05f0*/  LDC R13, c[0x0][0x39c] ;  /* 0x0000e700ff0d7b82 */ /* 0x000e220000000800 */
[-CC-:B------:R-:W-:Y:S02]  /*0600*/  IMAD R22, R16, R11.reuse, R8.reuse ;  /* 0x0000000b10167224 */ /* 0x180fe400078e0208 */
[----:B------:R-:W-:-:S02]  /*0610*/  IMAD R18, R14, R11, R8 ;  /* 0x0000000b0e127224 */ /* 0x000fc400078e0208 */
[-CC-:B------:R-:W-:Y:S02]  /*0620*/  IMAD R20, R12, R11.reuse, R8.reuse ;  /* 0x0000000b0c147224 */ /* 0x180fe400078e0208 */
[----:B------:R-:W-:Y:S01]  /*0630*/  IMAD R8, R10, R11, R8 ;  /* 0x0000000b0a087224 */ /* 0x000fe200078e0208 */
[----:B--2---:R-:W2:Y:S01]  /*0640*/  LDC.64 R2, c[0x0][0x380] ;  /* 0x0000e000ff027b82 */ /* 0x004ea20000000a00 */
[C---:B------:R-:W-:Y:S02]  /*0650*/  IMAD R17, R7.reuse, 0x20, R22 ;  /* 0x0000002007117824 */ /* 0x040fe400078e0216 */
[C---:B------:R-:W-:Y:S02]  /*0660*/  IMAD R19, R7.reuse, 0x20, R18 ;  /* 0x0000002007137824 */ /* 0x040fe400078e0212 */
[C---:B------:R-:W-:Y:S02]  /*0670*/  IMAD R21, R7.reuse, 0x20, R20 ;  /* 0x0000002007157824 */ /* 0x040fe400078e0214 */
[----:B------:R-:W-:-:S02]  /*0680*/  IMAD R7, R7, 0x20, R8 ;  /* 0x0000002007077824 */ /* 0x000fc400078e0208 */
[----:B---3--:R-:W-:-:S07]  /*0690*/  IMAD R18, R5, R11, RZ ;  /* 0x0000000b05127224 */ /* 0x008fce00078e02ff */
.L_x_29:
[-C--:B-1----:R-:W-:Y:S01]  /*06a0*/  ISETP.GE.AND P2, PT, R16, R15.reuse, PT ;  /* 0x0000000f1000720c */ /* 0x082fe20003f46270 */
[----:B------:R-:W-:Y:S01]  /*06b0*/  BSSY.RECONVERGENT B0, `(.L_x_21) ;  /* 0x000000e000007945 */ /* 0x000fe20003800200 */
[----:B------:R-:W-:Y:S02]  /*06c0*/  ISETP.GE.AND P0, PT, R14, R15, PT ;  /* 0x0000000f0e00720c */ /* 0x000fe40003f06270 */
[----:B0-----:R-:W-:Y:S02]  /*06d0*/  ISETP.GE.OR P2, PT, R0, R13, P2 ;  /* 0x0000000d0000720c */ /* 0x001fe40001746670 */
[-C--:B------:R-:W-:Y:S02]  /*06e0*/  ISETP.GE.AND P3, PT, R12, R15.reuse, PT ;  /* 0x0000000f0c00720c */ /* 0x080fe40003f66270 */
[----:B------:R-:W-:Y:S02]  /*06f0*/  ISETP.GE.AND P1, PT, R10, R15, PT ;  /* 0x0000000f0a00720c */ /* 0x000fe40003f26270 */
[----:B------:R-:W-:-:S02]  /*0700*/  ISETP.GE.OR P0, PT, R0, R13, P0 ;  /* 0x0000000d0000720c */ /* 0x000fc40000706670 */
[CC--:B------:R-:W-:Y:S02]  /*0710*/  ISETP.GE.OR P3, PT, R0.reuse, R13.reuse, P3 ;  /* 0x0000000d0000720c */ /* 0x0c0fe40001f66670 */
[----:B------:R-:W-:-:S03]  /*0720*/  ISETP.GE.OR P1, PT, R0, R13, P1 ;  /* 0x0000000d0000720c */ /* 0x000fc60000f26670 */
[----:B---34-:R-:W-:Y:S10]  /*0730*/  @P2 BRA `(.L_x_22) ;  /* 0x0000000000142947 */ /* 0x018ff40003800000 */
[----:B------:R-:W-:Y:S01]  /*0740*/  ISETP.GE.AND P2, PT, R16, UR4, PT ;  /* 0x0000000410007c0c */ /* 0x000fe2000bf46270 */
[----:B--2---:R-:W-:-:S03]  /*0750*/  IMAD.WIDE R8, R17, 0x4, R2 ;  /* 0x0000000411087825 */ /* 0x004fc600078e0202 */
[----:B------:R-:W-:-:S13]  /*0760*/  ISETP.LT.OR P2, PT, R16, UR5, P2 ;  /* 0x0000000510007c0c */ /* 0x000fda0009741670 */
[----:B------:R0:W-:Y:S04]  /*0770*/  @!P2 STG.E desc[UR8][R8.64], R6 ;  /* 0x000000060800a986 */ /* 0x0001e8000c101908 */
[----:B------:R0:W-:Y:S02]  /*0780*/  @P2 STG.E desc[UR8][R8.64], RZ ;  /* 0x000000ff08002986 */ /* 0x0001e4000c101908 */
.L_x_22:
[----:B------:R-:W-:Y:S05]  /*0790*/  BSYNC.RECONVERGENT B0 ;  /* 0x0000000000007941 */ /* 0x000fea0003800200 */
.L_x_21:
[----:B------:R-:W-:Y:S04]  /*07a0*/  BSSY.RECONVERGENT B0, `(.L_x_23) ;  /* 0x0000007000007945 */ /* 0x000fe80003800200 */
[----:B------:R-:W-:Y:S05]  /*07b0*/  @P0 BRA `(.L_x_24) ;  /* 0x0000000000140947 */ /* 0x000fea0003800000 */
[----:B------:R-:W-:Y:S01]  /*07c0*/  ISETP.GE.AND P0, PT, R14, UR4, PT ;  /* 0x000000040e007c0c */ /* 0x000fe2000bf06270 */
[----:B0-2---:R-:W-:-:S03]  /*07d0*/  IMAD.WIDE R8, R19, 0x4, R2 ;  /* 0x0000000413087825 */ /* 0x005fc600078e0202 */
[----:B------:R-:W-:-:S13]  /*07e0*/  ISETP.GE.AND P0, PT, R14, UR5, !P0 ;  /* 0x000000050e007c0c */ /* 0x000fda000c706270 */
[----:B------:R1:W-:Y:S04]  /*07f0*/  @!P0 STG.E desc[UR8][R8.64], RZ ;  /* 0x000000ff08008986 */ /* 0x0003e8000c101908 */
[----:B------:R1:W-:Y:S02]  /*0800*/  @P0 STG.E desc[UR8][R8.64], R6 ;  /* 0x0000000608000986 */ /* 0x0003e4000c101908 */
.L_x_24:
[----:B------:R-:W-:Y:S05]  /*0810*/  BSYNC.RECONVERGENT B0 ;  /* 0x0000000000007941 */ /* 0x000fea0003800200 */
.L_x_23:
[----:B------:R-:W-:Y:S04]  /*0820*/  BSSY.RECONVERGENT B0, `(.L_x_25) ;  /* 0x0000007000007945 */ /* 0x000fe80003800200 */
[----:B------:R-:W-:Y:S05]  /*0830*/  @P3 BRA `(.L_x_26) ;  /* 0x0000000000143947 */ /* 0x000fea0003800000 */
[----:B------:R-:W-:Y:S01]  /*0840*/  ISETP.GE.AND P0, PT, R12, UR4, PT ;  /* 0x000000040c007c0c */ /* 0x000fe2000bf06270 */
[----:B012---:R-:W-:-:S03]  /*0850*/  IMAD.WIDE R8, R21, 0x4, R2 ;  /* 0x0000000415087825 */ /* 0x007fc600078e0202 */
[----:B------:R-:W-:-:S13]  /*0860*/  ISETP.GE.AND P0, PT, R12, UR5, !P0 ;  /* 0x000000050c007c0c */ /* 0x000fda000c706270 */
[----:B------:R3:W-:Y:S04]  /*0870*/  @!P0 STG.E desc[UR8][R8.64], RZ ;  /* 0x000000ff08008986 */ /* 0x0007e8000c101908 */
[----:B------:R3:W-:Y:S02]  /*0880*/  @P0 STG.E desc[UR8][R8.64], R6 ;  /* 0x0000000608000986 */ /* 0x0007e4000c101908 */
.L_x_26:
[----:B------:R-:W-:Y:S05]  /*0890*/  BSYNC.RECONVERGENT B0 ;  /* 0x0000000000007941 */ /* 0x000fea0003800200 */
.L_x_25:
[----:B------:R-:W-:Y:S04]  /*08a0*/  BSSY.RECONVERGENT B0, `(.L_x_27) ;  /* 0x0000007000007945 */ /* 0x000fe80003800200 */
[----:B------:R-:W-:Y:S05]  /*08b0*/  @P1 BRA `(.L_x_28) ;  /* 0x0000000000141947 */ /* 0x000fea0003800000 */
[----:B------:R-:W-:Y:S01]  /*08c0*/  ISETP.GE.AND P0, PT, R10, UR4, PT ;  /* 0x000000040a007c0c */ /* 0x000fe2000bf06270 */
[----:B0123--:R-:W-:-:S03]  /*08d0*/  IMAD.WIDE R8, R7, 0x4, R2 ;  /* 0x0000000407087825 */ /* 0x00ffc600078e0202 */
[----:B------:R-:W-:-:S13]  /*08e0*/  ISETP.GE.AND P0, PT, R10, UR5, !P0 ;  /* 0x000000050a007c0c */ /* 0x000fda000c706270 */
[----:B------:R4:W-:Y:S04]  /*08f0*/  @!P0 STG.E desc[UR8][R8.64], RZ ;  /* 0x000000ff08008986 */ /* 0x0009e8000c101908 */
[----:B------:R4:W-:Y:S02]  /*0900*/  @P0 STG.E desc[UR8][R8.64], R6 ;  /* 0x0000000608000986 */ /* 0x0009e4000c101908 */
.L_x_28:
[----:B------:R-:W-:Y:S05]  /*0910*/  BSYNC.RECONVERGENT B0 ;  /* 0x0000000000007941 */ /* 0x000fea0003800200 */
.L_x_27:
[C---:B------:R-:W-:Y:S01]  /*0920*/  LEA R4, R5.reuse, R4, 0x2 ;  /* 0x0000000405047211 */ /* 0x040fe200078e10ff */
[C---:B------:R-:W-:Y:S01]  /*0930*/  IMAD R14, R5.reuse, 0x4, R14 ;  /* 0x00000004050e7824 */ /* 0x040fe200078e020e */
[C---:B------:R-:W-:Y:S01]  /*0940*/  LEA R10, R5.reuse, R10, 0x2 ;  /* 0x0000000a050a7211 */ /* 0x040fe200078e10ff */
[----:B------:R-:W-:Y:S01]  /*0950*/  IMAD R19, R18, 0x4, R19 ;  /* 0x0000000412137824 */ /* 0x000fe200078e0213 */
[----:B------:R-:W-:Y:S01]  /*0960*/  ISETP.GE.U32.AND P0, PT, R4, 0x20, PT ;  /* 0x000000200400780c */ /* 0x000fe20003f06070 */
[----:B------:R-:W-:Y:S02]  /*0970*/  IMAD R12, R5, 0x4, R12 ;  /* 0x00000004050c7824 */ /* 0x000fe400078e020c */
[C---:B------:R-:W-:Y:S02]  /*0980*/  IMAD R21, R18.reuse, 0x4, R21 ;  /* 0x0000000412157824 */ /* 0x040fe400078e0215 */
[C---:B------:R-:W-:Y:S02]  /*0990*/  IMAD R7, R18.reuse, 0x4, R7 ;  /* 0x0000000412077824 */ /* 0x040fe400078e0207 */
[----:B------:R-:W-:-:S02]  /*09a0*/  IMAD R17, R18, 0x4, R17 ;  /* 0x0000000412117824 */ /* 0x000fc400078e0211 */
[----:B------:R-:W-:-:S04]  /*09b0*/  IMAD R16, R5, 0x4, R16 ;  /* 0x0000000405107824 */ /* 0x000fc800078e0210 */
[----:B------:R-:W-:Y:S05]  /*09c0*/  @!P0 BRA `(.L_x_29) ;  /* 0xfffffffc00348947 */ /* 0x000fea000383ffff */
[----:B------:R-:W-:Y:S05]  /*09d0*/  EXIT ;  /* 0x000000000000794d */ /* 0x000fea0003800000 */
.L_x_30:
        /* <DEDUP_REMOVED lines=10> */
.L_x_35:


//--------------------- .nv.shared.reserved.0     --------------------------
	.section	.nv.shared.reserved.0,"aw",@nobits
	.weak		__nv_reservedSMEM_offset_0_alias
	.size		__nv_reservedSMEM_offset_0_alias, 0, 64
	.other		__nv_reservedSMEM_offset_0_alias,@"STO_CUDA_RESERVED_SHARED STV_DEFAULT"
__nv_reservedSMEM_offset_0_alias:
	.zero		0
	.zero		64


//--------------------- .nv.constant0._Z22convertRGBToRGBAKernelP6uchar4iP6uchar3iii --------------------------
	.section	.nv.constant0._Z22convertRGBToRGBAKernelP6uchar4iP6uchar3iii,"a",@progbits
	.sectionflags	@""
	.align	4
.nv.constant0._Z22convertRGBToRGBAKernelP6uchar4iP6uchar3iii:
	.zero		932


//--------------------- .nv.constant0._Z16ApplyMatteKernelILi2EEvP6uchar4iPKS0_iPKhiii --------------------------
	.section	.nv.constant0._Z16ApplyMatteKernelILi2EEvP6uchar4iPKS0_iPKhiii,"a",@progbits
	.sectionflags	@""
	.align	4
.nv.constant0._Z16ApplyMatteKernelILi2EEvP6uchar4iPKS0_iPKhiii:
	.zero		948


//--------------------- .nv.constant0._Z16ApplyMatteKernelILi1EEvP6uchar4iPKS0_iPKhiii --------------------------
	.section	.nv.constant0._Z16ApplyMatteKernelILi1EEvP6uchar4iPKS0_iPKhiii,"a",@progbits
	.sectionflags	@""
	.align	4
.nv.constant0._Z16ApplyMatteKernelILi1EEvP6uchar4iPKS0_iPKhiii:
	.zero		948


//--------------------- .nv.constant0._Z16ApplyMatteKernelILi0EEvP6uchar4iPKS0_iPKhiii --------------------------
	.section	.nv.constant0._Z16ApplyMatteKernelILi0EEvP6uchar4iPKS0_iPKhiii,"a",@progbits
	.sectionflags	@""
	.align	4
.nv.constant0._Z16ApplyMatteKernelILi0EEvP6uchar4iPKS0_iPKhiii:
	.zero		948


//--------------------- .nv.constant0._Z20TrimapFromRectKernelPhi8NppiRectii --------------------------
	.section	.nv.constant0._Z20TrimapFromRectKernelPhi8NppiRectii,"a",@progbits
	.sectionflags	@""
	.align	4
.nv.constant0._Z20TrimapFromRectKernelPhi8NppiRectii:
	.zero		932


//--------------------- SYMBOLS --------------------------

	.type		.nv.reservedSmem.offset0,@object
	.size		.nv.reservedSmem.offset0,0x4
